//
// Generated by NVIDIA NVVM Compiler
//
// Compiler Build ID: CL-36424714
// Cuda compilation tools, release 13.0, V13.0.88
// Based on NVVM 20.0.0
//

.version 9.0
.target sm_100
.address_size 64

	// .globl	_Z7conv_wsPfS_S_iiiiiiiiii
// _ZZ4baddPfS_S_iiiE3Mem_$_0 has been demoted
// _ZZ2bnPfS_S_S_S_fiiiE6memory_$_0 has been demoted
// _ZZ2bnPfS_S_S_S_fiiiE6memory_$_1 has been demoted
// _ZZ2bnPfS_S_S_S_fiiiE6memory_$_2 has been demoted
.extern .shared .align 16 .b8 M[];

.visible .entry _Z7conv_wsPfS_S_iiiiiiiiii(
	.param .u64 .ptr .align 1 _Z7conv_wsPfS_S_iiiiiiiiii_param_0,
	.param .u64 .ptr .align 1 _Z7conv_wsPfS_S_iiiiiiiiii_param_1,
	.param .u64 .ptr .align 1 _Z7conv_wsPfS_S_iiiiiiiiii_param_2,
	.param .u32 _Z7conv_wsPfS_S_iiiiiiiiii_param_3,
	.param .u32 _Z7conv_wsPfS_S_iiiiiiiiii_param_4,
	.param .u32 _Z7conv_wsPfS_S_iiiiiiiiii_param_5,
	.param .u32 _Z7conv_wsPfS_S_iiiiiiiiii_param_6,
	.param .u32 _Z7conv_wsPfS_S_iiiiiiiiii_param_7,
	.param .u32 _Z7conv_wsPfS_S_iiiiiiiiii_param_8,
	.param .u32 _Z7conv_wsPfS_S_iiiiiiiiii_param_9,
	.param .u32 _Z7conv_wsPfS_S_iiiiiiiiii_param_10,
	.param .u32 _Z7conv_wsPfS_S_iiiiiiiiii_param_11,
	.param .u32 _Z7conv_wsPfS_S_iiiiiiiiii_param_12
)
{
	.reg .pred 	%p<20>;
	.reg .b32 	%r<129>;
	.reg .b32 	%f<132>;
	.reg .b64 	%rd<29>;

	ld.param.u64 	%rd6, [_Z7conv_wsPfS_S_iiiiiiiiii_param_0];
	ld.param.u64 	%rd7, [_Z7conv_wsPfS_S_iiiiiiiiii_param_1];
	ld.param.u32 	%r56, [_Z7conv_wsPfS_S_iiiiiiiiii_param_5];
	ld.param.u32 	%r49, [_Z7conv_wsPfS_S_iiiiiiiiii_param_6];
	ld.param.u32 	%r50, [_Z7conv_wsPfS_S_iiiiiiiiii_param_7];
	ld.param.u32 	%r51, [_Z7conv_wsPfS_S_iiiiiiiiii_param_8];
	ld.param.u32 	%r54, [_Z7conv_wsPfS_S_iiiiiiiiii_param_11];
	ld.param.u32 	%r55, [_Z7conv_wsPfS_S_iiiiiiiiii_param_12];
	cvta.to.global.u64 	%rd1, %rd7;
	cvta.to.global.u64 	%rd2, %rd6;
	mul.lo.s32 	%r1, %r49, %r56;
	cvt.rn.f32.s32 	%f18, %r1;
	mul.f32 	%f19, %f18, 0f3B000000;
	cvt.rpi.f32.f32 	%f20, %f19;
	cvt.rzi.s32.f32 	%r57, %f20;
	mov.u32 	%r58, %ctaid.x;
	mov.u32 	%r2, %tid.x;
	div.s32 	%r4, %r58, %r57;
	mul.lo.s32 	%r59, %r4, %r57;
	sub.s32 	%r3, %r58, %r59;
	mul.lo.s32 	%r60, %r51, %r50;
	mul.lo.s32 	%r5, %r60, %r54;
	cvt.rn.f32.s32 	%f21, %r5;
	mul.f32 	%f22, %f21, 0f3B000000;
	cvt.rpi.f32.f32 	%f23, %f22;
	cvt.rzi.s32.f32 	%r61, %f23;
	mul.lo.s32 	%r7, %r61, %r2;
	setp.ge.s32 	%p1, %r7, %r5;
	@%p1 bra 	$L__BB0_8;
	add.s32 	%r62, %r7, %r61;
	min.s32 	%r8, %r62, %r5;
	setp.le.s32 	%p2, %r62, %r7;
	@%p2 bra 	$L__BB0_8;
	add.s32 	%r63, %r7, 1;
	max.s32 	%r9, %r8, %r63;
	sub.s32 	%r64, %r9, %r7;
	and.b32  	%r10, %r64, 3;
	setp.eq.s32 	%p3, %r10, 0;
	mov.u32 	%r119, %r7;
	@%p3 bra 	$L__BB0_5;
	mov.b32 	%r118, 0;
	mov.u32 	%r68, M;
	mov.u32 	%r119, %r7;
$L__BB0_4:
	.pragma "nounroll";
	mad.lo.s32 	%r66, %r119, %r55, %r4;
	mul.wide.s32 	%rd8, %r66, 4;
	add.s64 	%rd9, %rd1, %rd8;
	ld.global.f32 	%f24, [%rd9];
	shl.b32 	%r67, %r119, 2;
	add.s32 	%r69, %r68, %r67;
	st.shared.f32 	[%r69], %f24;
	add.s32 	%r119, %r119, 1;
	add.s32 	%r118, %r118, 1;
	setp.ne.s32 	%p4, %r118, %r10;
	@%p4 bra 	$L__BB0_4;
$L__BB0_5:
	sub.s32 	%r70, %r7, %r9;
	setp.gt.u32 	%p5, %r70, -4;
	@%p5 bra 	$L__BB0_8;
	mov.u32 	%r73, M;
$L__BB0_7:
	mad.lo.s32 	%r71, %r119, %r55, %r4;
	mul.wide.s32 	%rd10, %r71, 4;
	add.s64 	%rd11, %rd1, %rd10;
	ld.global.f32 	%f25, [%rd11];
	shl.b32 	%r72, %r119, 2;
	add.s32 	%r74, %r73, %r72;
	st.shared.f32 	[%r74], %f25;
	add.s32 	%r75, %r71, %r55;
	mul.wide.s32 	%rd12, %r75, 4;
	add.s64 	%rd13, %rd1, %rd12;
	ld.global.f32 	%f26, [%rd13];
	st.shared.f32 	[%r74+4], %f26;
	add.s32 	%r76, %r119, 2;
	mad.lo.s32 	%r77, %r76, %r55, %r4;
	mul.wide.s32 	%rd14, %r77, 4;
	add.s64 	%rd15, %rd1, %rd14;
	ld.global.f32 	%f27, [%rd15];
	st.shared.f32 	[%r74+8], %f27;
	add.s32 	%r78, %r119, 3;
	mad.lo.s32 	%r79, %r78, %r55, %r4;
	mul.wide.s32 	%rd16, %r79, 4;
	add.s64 	%rd17, %rd1, %rd16;
	ld.global.f32 	%f28, [%rd17];
	st.shared.f32 	[%r74+12], %f28;
	add.s32 	%r119, %r119, 4;
	setp.lt.s32 	%p6, %r119, %r8;
	@%p6 bra 	$L__BB0_7;
$L__BB0_8:
	bar.sync 	0;
	shl.b32 	%r18, %r3, 9;
	sub.s32 	%r80, %r1, %r18;
	min.s32 	%r81, %r80, 512;
	setp.ge.s32 	%p7, %r2, %r81;
	@%p7 bra 	$L__BB0_28;
	add.s32 	%r82, %r18, %r2;
	div.s32 	%r19, %r82, %r49;
	mul.lo.s32 	%r83, %r19, %r49;
	sub.s32 	%r20, %r82, %r83;
	min.s32 	%r84, %r50, %r51;
	mov.f32 	%f130, 0f00000000;
	min.s32 	%r85, %r84, %r54;
	setp.lt.s32 	%p8, %r85, 1;
	@%p8 bra 	$L__BB0_27;
	and.b32  	%r21, %r54, 15;
	and.b32  	%r22, %r54, 7;
	and.b32  	%r23, %r54, 2147483632;
	and.b32  	%r24, %r54, 3;
	neg.s32 	%r25, %r23;
	add.s64 	%rd3, %rd2, 32;
	mov.f32 	%f130, 0f00000000;
	mov.b32 	%r121, 0;
$L__BB0_11:
	ld.param.u32 	%r116, [_Z7conv_wsPfS_S_iiiiiiiiii_param_10];
	ld.param.u32 	%r115, [_Z7conv_wsPfS_S_iiiiiiiiii_param_9];
	ld.param.u32 	%r114, [_Z7conv_wsPfS_S_iiiiiiiiii_param_4];
	mad.lo.s32 	%r88, %r19, %r115, %r121;
	mul.lo.s32 	%r89, %r20, %r116;
	mad.lo.s32 	%r27, %r88, %r114, %r89;
	mul.lo.s32 	%r28, %r121, %r51;
	mov.b32 	%r122, 0;
$L__BB0_12:
	setp.lt.u32 	%p9, %r54, 16;
	add.s32 	%r91, %r27, %r122;
	mul.lo.s32 	%r30, %r91, %r54;
	add.s32 	%r31, %r122, %r28;
	mul.lo.s32 	%r32, %r31, %r54;
	mov.b32 	%r127, 0;
	@%p9 bra 	$L__BB0_15;
	mul.lo.s32 	%r92, %r54, %r31;
	shl.b32 	%r93, %r92, 2;
	mov.u32 	%r94, M;
	add.s32 	%r95, %r94, %r93;
	add.s32 	%r123, %r95, 32;
	mov.u32 	%r124, %r30;
	mov.u32 	%r125, %r25;
$L__BB0_14:
	.pragma "nounroll";
	mul.wide.s32 	%rd18, %r124, 4;
	add.s64 	%rd19, %rd3, %rd18;
	ld.global.f32 	%f32, [%rd19+-32];
	ld.shared.f32 	%f33, [%r123+-32];
	fma.rn.f32 	%f34, %f32, %f33, %f130;
	ld.global.f32 	%f35, [%rd19+-28];
	ld.shared.f32 	%f36, [%r123+-28];
	fma.rn.f32 	%f37, %f35, %f36, %f34;
	ld.global.f32 	%f38, [%rd19+-24];
	ld.shared.f32 	%f39, [%r123+-24];
	fma.rn.f32 	%f40, %f38, %f39, %f37;
	ld.global.f32 	%f41, [%rd19+-20];
	ld.shared.f32 	%f42, [%r123+-20];
	fma.rn.f32 	%f43, %f41, %f42, %f40;
	ld.global.f32 	%f44, [%rd19+-16];
	ld.shared.f32 	%f45, [%r123+-16];
	fma.rn.f32 	%f46, %f44, %f45, %f43;
	ld.global.f32 	%f47, [%rd19+-12];
	ld.shared.f32 	%f48, [%r123+-12];
	fma.rn.f32 	%f49, %f47, %f48, %f46;
	ld.global.f32 	%f50, [%rd19+-8];
	ld.shared.f32 	%f51, [%r123+-8];
	fma.rn.f32 	%f52, %f50, %f51, %f49;
	ld.global.f32 	%f53, [%rd19+-4];
	ld.shared.f32 	%f54, [%r123+-4];
	fma.rn.f32 	%f55, %f53, %f54, %f52;
	ld.global.f32 	%f56, [%rd19];
	ld.shared.f32 	%f57, [%r123];
	fma.rn.f32 	%f58, %f56, %f57, %f55;
	ld.global.f32 	%f59, [%rd19+4];
	ld.shared.f32 	%f60, [%r123+4];
	fma.rn.f32 	%f61, %f59, %f60, %f58;
	ld.global.f32 	%f62, [%rd19+8];
	ld.shared.f32 	%f63, [%r123+8];
	fma.rn.f32 	%f64, %f62, %f63, %f61;
	ld.global.f32 	%f65, [%rd19+12];
	ld.shared.f32 	%f66, [%r123+12];
	fma.rn.f32 	%f67, %f65, %f66, %f64;
	ld.global.f32 	%f68, [%rd19+16];
	ld.shared.f32 	%f69, [%r123+16];
	fma.rn.f32 	%f70, %f68, %f69, %f67;
	ld.global.f32 	%f71, [%rd19+20];
	ld.shared.f32 	%f72, [%r123+20];
	fma.rn.f32 	%f73, %f71, %f72, %f70;
	ld.global.f32 	%f74, [%rd19+24];
	ld.shared.f32 	%f75, [%r123+24];
	fma.rn.f32 	%f76, %f74, %f75, %f73;
	ld.global.f32 	%f77, [%rd19+28];
	ld.shared.f32 	%f78, [%r123+28];
	fma.rn.f32 	%f130, %f77, %f78, %f76;
	add.s32 	%r125, %r125, 16;
	add.s32 	%r124, %r124, 16;
	add.s32 	%r123, %r123, 64;
	setp.ne.s32 	%p10, %r125, 0;
	mov.u32 	%r127, %r23;
	@%p10 bra 	$L__BB0_14;
$L__BB0_15:
	setp.eq.s32 	%p11, %r21, 0;
	@%p11 bra 	$L__BB0_25;
	add.s32 	%r96, %r21, -1;
	setp.lt.u32 	%p12, %r96, 7;
	@%p12 bra 	$L__BB0_18;
	add.s32 	%r97, %r127, %r30;
	mul.wide.s32 	%rd20, %r97, 4;
	add.s64 	%rd21, %rd2, %rd20;
	ld.global.f32 	%f80, [%rd21];
	add.s32 	%r98, %r127, %r32;
	shl.b32 	%r99, %r98, 2;
	mov.u32 	%r100, M;
	add.s32 	%r101, %r100, %r99;
	ld.shared.f32 	%f81, [%r101];
	fma.rn.f32 	%f82, %f80, %f81, %f130;
	ld.global.f32 	%f83, [%rd21+4];
	ld.shared.f32 	%f84, [%r101+4];
	fma.rn.f32 	%f85, %f83, %f84, %f82;
	ld.global.f32 	%f86, [%rd21+8];
	ld.shared.f32 	%f87, [%r101+8];
	fma.rn.f32 	%f88, %f86, %f87, %f85;
	ld.global.f32 	%f89, [%rd21+12];
	ld.shared.f32 	%f90, [%r101+12];
	fma.rn.f32 	%f91, %f89, %f90, %f88;
	ld.global.f32 	%f92, [%rd21+16];
	ld.shared.f32 	%f93, [%r101+16];
	fma.rn.f32 	%f94, %f92, %f93, %f91;
	ld.global.f32 	%f95, [%rd21+20];
	ld.shared.f32 	%f96, [%r101+20];
	fma.rn.f32 	%f97, %f95, %f96, %f94;
	ld.global.f32 	%f98, [%rd21+24];
	ld.shared.f32 	%f99, [%r101+24];
	fma.rn.f32 	%f100, %f98, %f99, %f97;
	ld.global.f32 	%f101, [%rd21+28];
	ld.shared.f32 	%f102, [%r101+28];
	fma.rn.f32 	%f130, %f101, %f102, %f100;
	add.s32 	%r127, %r127, 8;
$L__BB0_18:
	setp.eq.s32 	%p13, %r22, 0;
	@%p13 bra 	$L__BB0_25;
	add.s32 	%r102, %r22, -1;
	setp.lt.u32 	%p14, %r102, 3;
	@%p14 bra 	$L__BB0_21;
	add.s32 	%r103, %r127, %r30;
	mul.wide.s32 	%rd22, %r103, 4;
	add.s64 	%rd23, %rd2, %rd22;
	ld.global.f32 	%f104, [%rd23];
	add.s32 	%r104, %r127, %r32;
	shl.b32 	%r105, %r104, 2;
	mov.u32 	%r106, M;
	add.s32 	%r107, %r106, %r105;
	ld.shared.f32 	%f105, [%r107];
	fma.rn.f32 	%f106, %f104, %f105, %f130;
	ld.global.f32 	%f107, [%rd23+4];
	ld.shared.f32 	%f108, [%r107+4];
	fma.rn.f32 	%f109, %f107, %f108, %f106;
	ld.global.f32 	%f110, [%rd23+8];
	ld.shared.f32 	%f111, [%r107+8];
	fma.rn.f32 	%f112, %f110, %f111, %f109;
	ld.global.f32 	%f113, [%rd23+12];
	ld.shared.f32 	%f114, [%r107+12];
	fma.rn.f32 	%f130, %f113, %f114, %f112;
	add.s32 	%r127, %r127, 4;
$L__BB0_21:
	setp.eq.s32 	%p15, %r24, 0;
	@%p15 bra 	$L__BB0_25;
	setp.eq.s32 	%p16, %r24, 1;
	add.s32 	%r108, %r127, %r30;
	mul.wide.s32 	%rd24, %r108, 4;
	add.s64 	%rd4, %rd2, %rd24;
	ld.global.f32 	%f115, [%rd4];
	add.s32 	%r109, %r127, %r32;
	shl.b32 	%r110, %r109, 2;
	mov.u32 	%r111, M;
	add.s32 	%r45, %r111, %r110;
	ld.shared.f32 	%f116, [%r45];
	fma.rn.f32 	%f130, %f115, %f116, %f130;
	@%p16 bra 	$L__BB0_25;
	setp.eq.s32 	%p17, %r24, 2;
	ld.global.f32 	%f117, [%rd4+4];
	ld.shared.f32 	%f118, [%r45+4];
	fma.rn.f32 	%f130, %f117, %f118, %f130;
	@%p17 bra 	$L__BB0_25;
	ld.global.f32 	%f119, [%rd4+8];
	ld.shared.f32 	%f120, [%r45+8];
	fma.rn.f32 	%f130, %f119, %f120, %f130;
$L__BB0_25:
	add.s32 	%r122, %r122, 1;
	setp.ne.s32 	%p18, %r122, %r51;
	@%p18 bra 	$L__BB0_12;
	add.s32 	%r121, %r121, 1;
	setp.ne.s32 	%p19, %r121, %r50;
	@%p19 bra 	$L__BB0_11;
$L__BB0_27:
	ld.param.u64 	%rd28, [_Z7conv_wsPfS_S_iiiiiiiiii_param_2];
	mad.lo.s32 	%r112, %r19, %r49, %r20;
	mad.lo.s32 	%r113, %r112, %r55, %r4;
	cvta.to.global.u64 	%rd25, %rd28;
	mul.wide.s32 	%rd26, %r113, 4;
	add.s64 	%rd27, %rd25, %rd26;
	st.global.f32 	[%rd27], %f130;
$L__BB0_28:
	ret;

}
	// .globl	_Z7conv_isPfS_S_iiiiiiiiii
.visible .entry _Z7conv_isPfS_S_iiiiiiiiii(
	.param .u64 .ptr .align 1 _Z7conv_isPfS_S_iiiiiiiiii_param_0,
	.param .u64 .ptr .align 1 _Z7conv_isPfS_S_iiiiiiiiii_param_1,
	.param .u64 .ptr .align 1 _Z7conv_isPfS_S_iiiiiiiiii_param_2,
	.param .u32 _Z7conv_isPfS_S_iiiiiiiiii_param_3,
	.param .u32 _Z7conv_isPfS_S_iiiiiiiiii_param_4,
	.param .u32 _Z7conv_isPfS_S_iiiiiiiiii_param_5,
	.param .u32 _Z7conv_isPfS_S_iiiiiiiiii_param_6,
	.param .u32 _Z7conv_isPfS_S_iiiiiiiiii_param_7,
	.param .u32 _Z7conv_isPfS_S_iiiiiiiiii_param_8,
	.param .u32 _Z7conv_isPfS_S_iiiiiiiiii_param_9,
	.param .u32 _Z7conv_isPfS_S_iiiiiiiiii_param_10,
	.param .u32 _Z7conv_isPfS_S_iiiiiiiiii_param_11,
	.param .u32 _Z7conv_isPfS_S_iiiiiiiiii_param_12
)
{
	.reg .pred 	%p<21>;
	.reg .b32 	%r<175>;
	.reg .b32 	%f<134>;
	.reg .b64 	%rd<59>;

	ld.param.u64 	%rd7, [_Z7conv_isPfS_S_iiiiiiiiii_param_0];
	ld.param.u64 	%rd8, [_Z7conv_isPfS_S_iiiiiiiiii_param_1];
	ld.param.u32 	%r49, [_Z7conv_isPfS_S_iiiiiiiiii_param_4];
	ld.param.u32 	%r50, [_Z7conv_isPfS_S_iiiiiiiiii_param_6];
	ld.param.u32 	%r51, [_Z7conv_isPfS_S_iiiiiiiiii_param_7];
	ld.param.u32 	%r52, [_Z7conv_isPfS_S_iiiiiiiiii_param_8];
	ld.param.u32 	%r55, [_Z7conv_isPfS_S_iiiiiiiiii_param_9];
	ld.param.u32 	%r56, [_Z7conv_isPfS_S_iiiiiiiiii_param_10];
	ld.param.u32 	%r53, [_Z7conv_isPfS_S_iiiiiiiiii_param_11];
	ld.param.u32 	%r54, [_Z7conv_isPfS_S_iiiiiiiiii_param_12];
	cvta.to.global.u64 	%rd1, %rd7;
	cvta.to.global.u64 	%rd2, %rd8;
	cvt.rn.f32.s32 	%f18, %r54;
	mul.f32 	%f19, %f18, 0f3B000000;
	cvt.rpi.f32.f32 	%f20, %f19;
	cvt.rzi.s32.f32 	%r57, %f20;
	mov.u32 	%r58, %ctaid.x;
	mov.u32 	%r1, %tid.x;
	div.s32 	%r59, %r58, %r57;
	mul.lo.s32 	%r60, %r59, %r57;
	sub.s32 	%r2, %r58, %r60;
	div.s32 	%r4, %r59, %r50;
	mul.lo.s32 	%r61, %r4, %r50;
	sub.s32 	%r3, %r59, %r61;
	mul.lo.s32 	%r5, %r4, %r55;
	mul.lo.s32 	%r6, %r3, %r56;
	mul.lo.s32 	%r62, %r52, %r51;
	mul.lo.s32 	%r7, %r62, %r53;
	cvt.rn.f32.s32 	%f21, %r7;
	mul.f32 	%f22, %f21, 0f3B000000;
	cvt.rpi.f32.f32 	%f23, %f22;
	cvt.rzi.s32.f32 	%r8, %f23;
	mul.lo.s32 	%r9, %r8, %r1;
	setp.ge.s32 	%p1, %r9, %r7;
	@%p1 bra 	$L__BB1_8;
	add.s32 	%r63, %r9, %r8;
	min.s32 	%r10, %r63, %r7;
	setp.lt.s32 	%p2, %r8, 1;
	@%p2 bra 	$L__BB1_8;
	add.s32 	%r64, %r9, 1;
	max.s32 	%r11, %r10, %r64;
	sub.s32 	%r65, %r11, %r9;
	and.b32  	%r12, %r65, 3;
	setp.eq.s32 	%p3, %r12, 0;
	mov.u32 	%r165, %r9;
	@%p3 bra 	$L__BB1_5;
	mov.b32 	%r164, 0;
	mov.u32 	%r78, M;
	mov.u32 	%r165, %r9;
$L__BB1_4:
	.pragma "nounroll";
	div.s32 	%r67, %r165, %r53;
	div.s32 	%r68, %r67, %r52;
	mul.lo.s32 	%r69, %r68, %r52;
	sub.s32 	%r70, %r67, %r69;
	mul.lo.s32 	%r71, %r67, %r53;
	sub.s32 	%r72, %r165, %r71;
	add.s32 	%r73, %r70, %r6;
	add.s32 	%r74, %r68, %r5;
	mad.lo.s32 	%r75, %r74, %r49, %r73;
	mad.lo.s32 	%r76, %r75, %r53, %r72;
	mul.wide.s32 	%rd9, %r76, 4;
	add.s64 	%rd10, %rd1, %rd9;
	ld.global.f32 	%f24, [%rd10];
	shl.b32 	%r77, %r165, 2;
	add.s32 	%r79, %r78, %r77;
	st.shared.f32 	[%r79], %f24;
	add.s32 	%r165, %r165, 1;
	add.s32 	%r164, %r164, 1;
	setp.ne.s32 	%p4, %r164, %r12;
	@%p4 bra 	$L__BB1_4;
$L__BB1_5:
	sub.s32 	%r80, %r9, %r11;
	setp.gt.u32 	%p5, %r80, -4;
	@%p5 bra 	$L__BB1_8;
	mov.u32 	%r92, M;
$L__BB1_7:
	div.s32 	%r81, %r165, %r53;
	div.s32 	%r82, %r81, %r52;
	mul.lo.s32 	%r83, %r82, %r52;
	sub.s32 	%r84, %r81, %r83;
	mul.lo.s32 	%r85, %r81, %r53;
	sub.s32 	%r86, %r165, %r85;
	add.s32 	%r87, %r84, %r6;
	add.s32 	%r88, %r82, %r5;
	mad.lo.s32 	%r89, %r88, %r49, %r87;
	mad.lo.s32 	%r90, %r89, %r53, %r86;
	mul.wide.s32 	%rd11, %r90, 4;
	add.s64 	%rd12, %rd1, %rd11;
	ld.global.f32 	%f25, [%rd12];
	shl.b32 	%r91, %r165, 2;
	add.s32 	%r93, %r92, %r91;
	st.shared.f32 	[%r93], %f25;
	add.s32 	%r94, %r165, 1;
	div.s32 	%r95, %r94, %r53;
	div.s32 	%r96, %r95, %r52;
	mul.lo.s32 	%r97, %r96, %r52;
	sub.s32 	%r98, %r95, %r97;
	mul.lo.s32 	%r99, %r95, %r53;
	sub.s32 	%r100, %r94, %r99;
	add.s32 	%r101, %r98, %r6;
	add.s32 	%r102, %r96, %r5;
	mad.lo.s32 	%r103, %r102, %r49, %r101;
	mad.lo.s32 	%r104, %r103, %r53, %r100;
	mul.wide.s32 	%rd13, %r104, 4;
	add.s64 	%rd14, %rd1, %rd13;
	ld.global.f32 	%f26, [%rd14];
	shl.b32 	%r105, %r94, 2;
	add.s32 	%r106, %r92, %r105;
	st.shared.f32 	[%r106], %f26;
	add.s32 	%r107, %r165, 2;
	div.s32 	%r108, %r107, %r53;
	div.s32 	%r109, %r108, %r52;
	mul.lo.s32 	%r110, %r109, %r52;
	sub.s32 	%r111, %r108, %r110;
	mul.lo.s32 	%r112, %r108, %r53;
	sub.s32 	%r113, %r107, %r112;
	add.s32 	%r114, %r111, %r6;
	add.s32 	%r115, %r109, %r5;
	mad.lo.s32 	%r116, %r115, %r49, %r114;
	mad.lo.s32 	%r117, %r116, %r53, %r113;
	mul.wide.s32 	%rd15, %r117, 4;
	add.s64 	%rd16, %rd1, %rd15;
	ld.global.f32 	%f27, [%rd16];
	shl.b32 	%r118, %r107, 2;
	add.s32 	%r119, %r92, %r118;
	st.shared.f32 	[%r119], %f27;
	add.s32 	%r120, %r165, 3;
	div.s32 	%r121, %r120, %r53;
	div.s32 	%r122, %r121, %r52;
	mul.lo.s32 	%r123, %r122, %r52;
	sub.s32 	%r124, %r121, %r123;
	mul.lo.s32 	%r125, %r121, %r53;
	sub.s32 	%r126, %r120, %r125;
	add.s32 	%r127, %r124, %r6;
	add.s32 	%r128, %r122, %r5;
	mad.lo.s32 	%r129, %r128, %r49, %r127;
	mad.lo.s32 	%r130, %r129, %r53, %r126;
	mul.wide.s32 	%rd17, %r130, 4;
	add.s64 	%rd18, %rd1, %rd17;
	ld.global.f32 	%f28, [%rd18];
	shl.b32 	%r131, %r120, 2;
	add.s32 	%r132, %r92, %r131;
	st.shared.f32 	[%r132], %f28;
	add.s32 	%r165, %r165, 4;
	setp.lt.s32 	%p6, %r165, %r10;
	@%p6 bra 	$L__BB1_7;
$L__BB1_8:
	bar.sync 	0;
	shl.b32 	%r20, %r2, 9;
	sub.s32 	%r133, %r54, %r20;
	min.s32 	%r134, %r133, 512;
	setp.ge.s32 	%p7, %r1, %r134;
	mov.f32 	%f132, 0f00000000;
	@%p7 bra 	$L__BB1_29;
	setp.lt.s32 	%p8, %r51, 1;
	@%p8 bra 	$L__BB1_28;
	add.s32 	%r21, %r20, %r1;
	min.s32 	%r135, %r52, %r53;
	setp.lt.s32 	%p9, %r135, 1;
	@%p9 bra 	$L__BB1_28;
	and.b32  	%r22, %r53, 15;
	and.b32  	%r23, %r53, 7;
	and.b32  	%r24, %r53, 2147483632;
	and.b32  	%r25, %r53, 3;
	mul.lo.s32 	%r26, %r54, %r53;
	shl.b32 	%r27, %r54, 4;
	mov.f32 	%f132, 0f00000000;
	mov.b32 	%r167, 0;
	mul.wide.s32 	%rd4, %r54, 4;
$L__BB1_12:
	mov.b32 	%r168, 0;
$L__BB1_13:
	setp.lt.u32 	%p10, %r53, 16;
	mad.lo.s32 	%r30, %r167, %r52, %r168;
	mul.lo.s32 	%r31, %r30, %r53;
	mov.b32 	%r173, 0;
	@%p10 bra 	$L__BB1_16;
	and.b32  	%r139, %r53, 2147483632;
	neg.s32 	%r171, %r139;
	mad.lo.s32 	%r170, %r26, %r30, %r21;
	mul.lo.s32 	%r140, %r53, %r30;
	shl.b32 	%r141, %r140, 2;
	mov.u32 	%r142, M;
	add.s32 	%r143, %r142, %r141;
	add.s32 	%r169, %r143, 32;
$L__BB1_15:
	.pragma "nounroll";
	ld.shared.f32 	%f33, [%r169+-32];
	mul.wide.s32 	%rd19, %r170, 4;
	add.s64 	%rd20, %rd2, %rd19;
	ld.global.f32 	%f34, [%rd20];
	fma.rn.f32 	%f35, %f33, %f34, %f132;
	ld.shared.f32 	%f36, [%r169+-28];
	mul.wide.s32 	%rd21, %r54, 4;
	add.s64 	%rd22, %rd20, %rd21;
	ld.global.f32 	%f37, [%rd22];
	fma.rn.f32 	%f38, %f36, %f37, %f35;
	ld.shared.f32 	%f39, [%r169+-24];
	add.s64 	%rd23, %rd22, %rd21;
	ld.global.f32 	%f40, [%rd23];
	fma.rn.f32 	%f41, %f39, %f40, %f38;
	ld.shared.f32 	%f42, [%r169+-20];
	add.s64 	%rd24, %rd23, %rd21;
	ld.global.f32 	%f43, [%rd24];
	fma.rn.f32 	%f44, %f42, %f43, %f41;
	ld.shared.f32 	%f45, [%r169+-16];
	add.s64 	%rd25, %rd24, %rd21;
	ld.global.f32 	%f46, [%rd25];
	fma.rn.f32 	%f47, %f45, %f46, %f44;
	ld.shared.f32 	%f48, [%r169+-12];
	add.s64 	%rd26, %rd25, %rd21;
	ld.global.f32 	%f49, [%rd26];
	fma.rn.f32 	%f50, %f48, %f49, %f47;
	ld.shared.f32 	%f51, [%r169+-8];
	add.s64 	%rd27, %rd26, %rd21;
	ld.global.f32 	%f52, [%rd27];
	fma.rn.f32 	%f53, %f51, %f52, %f50;
	ld.shared.f32 	%f54, [%r169+-4];
	add.s64 	%rd28, %rd27, %rd21;
	ld.global.f32 	%f55, [%rd28];
	fma.rn.f32 	%f56, %f54, %f55, %f53;
	ld.shared.f32 	%f57, [%r169];
	add.s64 	%rd29, %rd28, %rd21;
	ld.global.f32 	%f58, [%rd29];
	fma.rn.f32 	%f59, %f57, %f58, %f56;
	ld.shared.f32 	%f60, [%r169+4];
	add.s64 	%rd30, %rd29, %rd21;
	ld.global.f32 	%f61, [%rd30];
	fma.rn.f32 	%f62, %f60, %f61, %f59;
	ld.shared.f32 	%f63, [%r169+8];
	add.s64 	%rd31, %rd30, %rd21;
	ld.global.f32 	%f64, [%rd31];
	fma.rn.f32 	%f65, %f63, %f64, %f62;
	ld.shared.f32 	%f66, [%r169+12];
	add.s64 	%rd32, %rd31, %rd21;
	ld.global.f32 	%f67, [%rd32];
	fma.rn.f32 	%f68, %f66, %f67, %f65;
	ld.shared.f32 	%f69, [%r169+16];
	add.s64 	%rd33, %rd32, %rd21;
	ld.global.f32 	%f70, [%rd33];
	fma.rn.f32 	%f71, %f69, %f70, %f68;
	ld.shared.f32 	%f72, [%r169+20];
	add.s64 	%rd34, %rd33, %rd21;
	ld.global.f32 	%f73, [%rd34];
	fma.rn.f32 	%f74, %f72, %f73, %f71;
	ld.shared.f32 	%f75, [%r169+24];
	add.s64 	%rd35, %rd34, %rd21;
	ld.global.f32 	%f76, [%rd35];
	fma.rn.f32 	%f77, %f75, %f76, %f74;
	ld.shared.f32 	%f78, [%r169+28];
	add.s64 	%rd36, %rd35, %rd21;
	ld.global.f32 	%f79, [%rd36];
	fma.rn.f32 	%f132, %f78, %f79, %f77;
	add.s32 	%r171, %r171, 16;
	add.s32 	%r170, %r170, %r27;
	add.s32 	%r169, %r169, 64;
	setp.eq.s32 	%p11, %r171, 0;
	mov.u32 	%r173, %r24;
	@%p11 bra 	$L__BB1_16;
	bra.uni 	$L__BB1_15;
$L__BB1_16:
	setp.eq.s32 	%p12, %r22, 0;
	@%p12 bra 	$L__BB1_26;
	add.s32 	%r144, %r22, -1;
	setp.lt.u32 	%p13, %r144, 7;
	@%p13 bra 	$L__BB1_19;
	add.s32 	%r145, %r173, %r31;
	shl.b32 	%r146, %r145, 2;
	mov.u32 	%r147, M;
	add.s32 	%r148, %r147, %r146;
	ld.shared.f32 	%f81, [%r148];
	mad.lo.s32 	%r149, %r145, %r54, %r21;
	mul.wide.s32 	%rd37, %r149, 4;
	add.s64 	%rd38, %rd2, %rd37;
	ld.global.f32 	%f82, [%rd38];
	fma.rn.f32 	%f83, %f81, %f82, %f132;
	ld.shared.f32 	%f84, [%r148+4];
	mul.wide.s32 	%rd39, %r54, 4;
	add.s64 	%rd40, %rd38, %rd39;
	ld.global.f32 	%f85, [%rd40];
	fma.rn.f32 	%f86, %f84, %f85, %f83;
	ld.shared.f32 	%f87, [%r148+8];
	add.s64 	%rd41, %rd40, %rd39;
	ld.global.f32 	%f88, [%rd41];
	fma.rn.f32 	%f89, %f87, %f88, %f86;
	ld.shared.f32 	%f90, [%r148+12];
	add.s64 	%rd42, %rd41, %rd39;
	ld.global.f32 	%f91, [%rd42];
	fma.rn.f32 	%f92, %f90, %f91, %f89;
	ld.shared.f32 	%f93, [%r148+16];
	add.s64 	%rd43, %rd42, %rd39;
	ld.global.f32 	%f94, [%rd43];
	fma.rn.f32 	%f95, %f93, %f94, %f92;
	ld.shared.f32 	%f96, [%r148+20];
	add.s64 	%rd44, %rd43, %rd39;
	ld.global.f32 	%f97, [%rd44];
	fma.rn.f32 	%f98, %f96, %f97, %f95;
	ld.shared.f32 	%f99, [%r148+24];
	add.s64 	%rd45, %rd44, %rd39;
	ld.global.f32 	%f100, [%rd45];
	fma.rn.f32 	%f101, %f99, %f100, %f98;
	ld.shared.f32 	%f102, [%r148+28];
	add.s64 	%rd46, %rd45, %rd39;
	ld.global.f32 	%f103, [%rd46];
	fma.rn.f32 	%f132, %f102, %f103, %f101;
	add.s32 	%r173, %r173, 8;
$L__BB1_19:
	setp.eq.s32 	%p14, %r23, 0;
	@%p14 bra 	$L__BB1_26;
	add.s32 	%r150, %r23, -1;
	setp.lt.u32 	%p15, %r150, 3;
	@%p15 bra 	$L__BB1_22;
	add.s32 	%r151, %r173, %r31;
	shl.b32 	%r152, %r151, 2;
	mov.u32 	%r153, M;
	add.s32 	%r154, %r153, %r152;
	ld.shared.f32 	%f105, [%r154];
	mad.lo.s32 	%r155, %r151, %r54, %r21;
	mul.wide.s32 	%rd47, %r155, 4;
	add.s64 	%rd48, %rd2, %rd47;
	ld.global.f32 	%f106, [%rd48];
	fma.rn.f32 	%f107, %f105, %f106, %f132;
	ld.shared.f32 	%f108, [%r154+4];
	add.s64 	%rd50, %rd48, %rd4;
	ld.global.f32 	%f109, [%rd50];
	fma.rn.f32 	%f110, %f108, %f109, %f107;
	ld.shared.f32 	%f111, [%r154+8];
	add.s64 	%rd51, %rd50, %rd4;
	ld.global.f32 	%f112, [%rd51];
	fma.rn.f32 	%f113, %f111, %f112, %f110;
	ld.shared.f32 	%f114, [%r154+12];
	add.s64 	%rd52, %rd51, %rd4;
	ld.global.f32 	%f115, [%rd52];
	fma.rn.f32 	%f132, %f114, %f115, %f113;
	add.s32 	%r173, %r173, 4;
$L__BB1_22:
	setp.eq.s32 	%p16, %r25, 0;
	@%p16 bra 	$L__BB1_26;
	setp.eq.s32 	%p17, %r25, 1;
	add.s32 	%r156, %r173, %r31;
	shl.b32 	%r157, %r156, 2;
	mov.u32 	%r158, M;
	add.s32 	%r46, %r158, %r157;
	ld.shared.f32 	%f116, [%r46];
	mad.lo.s32 	%r159, %r156, %r54, %r21;
	mul.wide.s32 	%rd53, %r159, 4;
	add.s64 	%rd3, %rd2, %rd53;
	ld.global.f32 	%f117, [%rd3];
	fma.rn.f32 	%f132, %f116, %f117, %f132;
	@%p17 bra 	$L__BB1_26;
	setp.eq.s32 	%p18, %r25, 2;
	ld.shared.f32 	%f118, [%r46+4];
	add.s64 	%rd5, %rd3, %rd4;
	ld.global.f32 	%f119, [%rd5];
	fma.rn.f32 	%f132, %f118, %f119, %f132;
	@%p18 bra 	$L__BB1_26;
	ld.shared.f32 	%f120, [%r46+8];
	add.s64 	%rd54, %rd5, %rd4;
	ld.global.f32 	%f121, [%rd54];
	fma.rn.f32 	%f132, %f120, %f121, %f132;
$L__BB1_26:
	add.s32 	%r168, %r168, 1;
	setp.ne.s32 	%p19, %r168, %r52;
	@%p19 bra 	$L__BB1_13;
	add.s32 	%r167, %r167, 1;
	setp.ne.s32 	%p20, %r167, %r51;
	@%p20 bra 	$L__BB1_12;
$L__BB1_28:
	ld.param.u64 	%rd58, [_Z7conv_isPfS_S_iiiiiiiiii_param_2];
	add.s32 	%r160, %r20, %r1;
	mad.lo.s32 	%r161, %r4, %r50, %r3;
	mad.lo.s32 	%r162, %r161, %r54, %r160;
	cvta.to.global.u64 	%rd55, %rd58;
	mul.wide.s32 	%rd56, %r162, 4;
	add.s64 	%rd57, %rd55, %rd56;
	st.global.f32 	[%rd57], %f132;
$L__BB1_29:
	ret;

}
	// .globl	_Z4baddPfS_S_iii
.visible .entry _Z4baddPfS_S_iii(
	.param .u64 .ptr .align 1 _Z4baddPfS_S_iii_param_0,
	.param .u64 .ptr .align 1 _Z4baddPfS_S_iii_param_1,
	.param .u64 .ptr .align 1 _Z4baddPfS_S_iii_param_2,
	.param .u32 _Z4baddPfS_S_iii_param_3,
	.param .u32 _Z4baddPfS_S_iii_param_4,
	.param .u32 _Z4baddPfS_S_iii_param_5
)
{
	.reg .pred 	%p<3>;
	.reg .b32 	%r<17>;
	.reg .b32 	%f<8>;
	.reg .b64 	%rd<12>;
	// demoted variable
	.shared .align 4 .f32 _ZZ4baddPfS_S_iiiE3Mem_$_0;
	ld.param.u64 	%rd1, [_Z4baddPfS_S_iii_param_0];
	ld.param.u64 	%rd2, [_Z4baddPfS_S_iii_param_1];
	ld.param.u64 	%rd3, [_Z4baddPfS_S_iii_param_2];
	ld.param.u32 	%r5, [_Z4baddPfS_S_iii_param_3];
	ld.param.u32 	%r6, [_Z4baddPfS_S_iii_param_4];
	ld.param.u32 	%r4, [_Z4baddPfS_S_iii_param_5];
	mul.lo.s32 	%r7, %r6, %r5;
	cvt.rn.f32.s32 	%f1, %r7;
	mul.f32 	%f2, %f1, 0f3B000000;
	cvt.rpi.f32.f32 	%f3, %f2;
	cvt.rzi.s32.f32 	%r8, %f3;
	mov.u32 	%r10, %ctaid.x;
	mov.u32 	%r1, %tid.x;
	div.s32 	%r2, %r10, %r8;
	mul.lo.s32 	%r11, %r2, %r8;
	sub.s32 	%r12, %r10, %r11;
	shl.b32 	%r3, %r12, 9;
	sub.s32 	%r13, %r7, %r3;
	min.s32 	%r14, %r13, 512;
	setp.ge.s32 	%p1, %r1, %r14;
	@%p1 bra 	$L__BB2_4;
	setp.ne.s32 	%p2, %r1, 0;
	@%p2 bra 	$L__BB2_3;
	cvta.to.global.u64 	%rd4, %rd2;
	mul.wide.s32 	%rd5, %r2, 4;
	add.s64 	%rd6, %rd4, %rd5;
	ld.global.f32 	%f4, [%rd6];
	st.shared.f32 	[_ZZ4baddPfS_S_iiiE3Mem_$_0], %f4;
$L__BB2_3:
	bar.sync 	0;
	add.s32 	%r15, %r3, %r1;
	mad.lo.s32 	%r16, %r15, %r4, %r2;
	cvta.to.global.u64 	%rd7, %rd1;
	mul.wide.s32 	%rd8, %r16, 4;
	add.s64 	%rd9, %rd7, %rd8;
	ld.global.f32 	%f5, [%rd9];
	ld.shared.f32 	%f6, [_ZZ4baddPfS_S_iiiE3Mem_$_0];
	add.f32 	%f7, %f5, %f6;
	cvta.to.global.u64 	%rd10, %rd3;
	add.s64 	%rd11, %rd10, %rd8;
	st.global.f32 	[%rd11], %f7;
$L__BB2_4:
	ret;

}
	// .globl	_Z2lrPfS_iii
.visible .entry _Z2lrPfS_iii(
	.param .u64 .ptr .align 1 _Z2lrPfS_iii_param_0,
	.param .u64 .ptr .align 1 _Z2lrPfS_iii_param_1,
	.param .u32 _Z2lrPfS_iii_param_2,
	.param .u32 _Z2lrPfS_iii_param_3,
	.param .u32 _Z2lrPfS_iii_param_4
)
{
	.reg .pred 	%p<3>;
	.reg .b32 	%r<12>;
	.reg .b32 	%f<4>;
	.reg .b64 	%rd<8>;

	ld.param.u64 	%rd1, [_Z2lrPfS_iii_param_0];
	ld.param.u64 	%rd2, [_Z2lrPfS_iii_param_1];
	ld.param.u32 	%r3, [_Z2lrPfS_iii_param_2];
	ld.param.u32 	%r4, [_Z2lrPfS_iii_param_3];
	ld.param.u32 	%r5, [_Z2lrPfS_iii_param_4];
	mov.u32 	%r6, %ctaid.x;
	mov.u32 	%r1, %tid.x;
	mul.lo.s32 	%r7, %r4, %r3;
	mul.lo.s32 	%r8, %r7, %r5;
	shl.b32 	%r2, %r6, 9;
	sub.s32 	%r9, %r8, %r2;
	min.s32 	%r10, %r9, 512;
	setp.ge.s32 	%p1, %r1, %r10;
	@%p1 bra 	$L__BB3_2;
	cvta.to.global.u64 	%rd3, %rd1;
	cvta.to.global.u64 	%rd4, %rd2;
	add.s32 	%r11, %r2, %r1;
	mul.wide.u32 	%rd5, %r11, 4;
	add.s64 	%rd6, %rd3, %rd5;
	ld.global.f32 	%f1, [%rd6];
	setp.gt.f32 	%p2, %f1, 0f00000000;
	mul.f32 	%f2, %f1, 0f3DCCCCCD;
	selp.f32 	%f3, %f1, %f2, %p2;
	add.s64 	%rd7, %rd4, %rd5;
	st.global.f32 	[%rd7], %f3;
$L__BB3_2:
	ret;

}
	// .globl	_Z2bnPfS_S_S_S_fiii
.visible .entry _Z2bnPfS_S_S_S_fiii(
	.param .u64 .ptr .align 1 _Z2bnPfS_S_S_S_fiii_param_0,
	.param .u64 .ptr .align 1 _Z2bnPfS_S_S_S_fiii_param_1,
	.param .u64 .ptr .align 1 _Z2bnPfS_S_S_S_fiii_param_2,
	.param .u64 .ptr .align 1 _Z2bnPfS_S_S_S_fiii_param_3,
	.param .u64 .ptr .align 1 _Z2bnPfS_S_S_S_fiii_param_4,
	.param .f32 _Z2bnPfS_S_S_S_fiii_param_5,
	.param .u32 _Z2bnPfS_S_S_S_fiii_param_6,
	.param .u32 _Z2bnPfS_S_S_S_fiii_param_7,
	.param .u32 _Z2bnPfS_S_S_S_fiii_param_8
)
{
	.reg .pred 	%p<3>;
	.reg .b32 	%r<17>;
	.reg .b32 	%f<17>;
	.reg .b64 	%rd<18>;
	// demoted variable
	.shared .align 4 .f32 _ZZ2bnPfS_S_S_S_fiiiE6memory_$_0;
	// demoted variable
	.shared .align 4 .f32 _ZZ2bnPfS_S_S_S_fiiiE6memory_$_1;
	// demoted variable
	.shared .align 4 .f32 _ZZ2bnPfS_S_S_S_fiiiE6memory_$_2;
	ld.param.u64 	%rd1, [_Z2bnPfS_S_S_S_fiii_param_0];
	ld.param.u64 	%rd2, [_Z2bnPfS_S_S_S_fiii_param_1];
	ld.param.u64 	%rd3, [_Z2bnPfS_S_S_S_fiii_param_2];
	ld.param.u64 	%rd4, [_Z2bnPfS_S_S_S_fiii_param_3];
	ld.param.u64 	%rd5, [_Z2bnPfS_S_S_S_fiii_param_4];
	ld.param.f32 	%f1, [_Z2bnPfS_S_S_S_fiii_param_5];
	ld.param.u32 	%r5, [_Z2bnPfS_S_S_S_fiii_param_6];
	ld.param.u32 	%r6, [_Z2bnPfS_S_S_S_fiii_param_7];
	ld.param.u32 	%r4, [_Z2bnPfS_S_S_S_fiii_param_8];
	mul.lo.s32 	%r7, %r6, %r5;
	cvt.rn.f32.s32 	%f2, %r7;
	mul.f32 	%f3, %f2, 0f3B000000;
	cvt.rpi.f32.f32 	%f4, %f3;
	cvt.rzi.s32.f32 	%r8, %f4;
	mov.u32 	%r10, %ctaid.x;
	mov.u32 	%r1, %tid.x;
	div.s32 	%r2, %r10, %r8;
	mul.lo.s32 	%r11, %r2, %r8;
	sub.s32 	%r12, %r10, %r11;
	shl.b32 	%r3, %r12, 9;
	sub.s32 	%r13, %r7, %r3;
	min.s32 	%r14, %r13, 512;
	setp.ge.s32 	%p1, %r1, %r14;
	@%p1 bra 	$L__BB4_4;
	setp.ne.s32 	%p2, %r1, 0;
	@%p2 bra 	$L__BB4_3;
	cvta.to.global.u64 	%rd6, %rd3;
	mul.wide.s32 	%rd7, %r2, 4;
	add.s64 	%rd8, %rd6, %rd7;
	ld.global.f32 	%f5, [%rd8];
	st.shared.f32 	[_ZZ2bnPfS_S_S_S_fiiiE6memory_$_0], %f5;
	cvta.to.global.u64 	%rd9, %rd2;
	add.s64 	%rd10, %rd9, %rd7;
	ld.global.f32 	%f6, [%rd10];
	st.shared.f32 	[_ZZ2bnPfS_S_S_S_fiiiE6memory_$_1], %f6;
	cvta.to.global.u64 	%rd11, %rd4;
	add.s64 	%rd12, %rd11, %rd7;
	ld.global.f32 	%f7, [%rd12];
	st.shared.f32 	[_ZZ2bnPfS_S_S_S_fiiiE6memory_$_2], %f7;
$L__BB4_3:
	bar.sync 	0;
	add.s32 	%r15, %r3, %r1;
	mad.lo.s32 	%r16, %r15, %r4, %r2;
	ld.shared.f32 	%f8, [_ZZ2bnPfS_S_S_S_fiiiE6memory_$_0];
	cvta.to.global.u64 	%rd13, %rd1;
	mul.wide.s32 	%rd14, %r16, 4;
	add.s64 	%rd15, %rd13, %rd14;
	ld.global.f32 	%f9, [%rd15];
	ld.shared.f32 	%f10, [_ZZ2bnPfS_S_S_S_fiiiE6memory_$_1];
	sub.f32 	%f11, %f9, %f10;
	mul.f32 	%f12, %f8, %f11;
	ld.shared.f32 	%f13, [_ZZ2bnPfS_S_S_S_fiiiE6memory_$_2];
	sqrt.rn.f32 	%f14, %f13;
	add.f32 	%f15, %f1, %f14;
	div.rn.f32 	%f16, %f12, %f15;
	cvta.to.global.u64 	%rd16, %rd5;
	add.s64 	%rd17, %rd16, %rd14;
	st.global.f32 	[%rd17], %f16;
$L__BB4_4:
	ret;

}
	// .globl	_Z2mpPfS_iiiiiiiii
.visible .entry _Z2mpPfS_iiiiiiiii(
	.param .u64 .ptr .align 1 _Z2mpPfS_iiiiiiiii_param_0,
	.param .u64 .ptr .align 1 _Z2mpPfS_iiiiiiiii_param_1,
	.param .u32 _Z2mpPfS_iiiiiiiii_param_2,
	.param .u32 _Z2mpPfS_iiiiiiiii_param_3,
	.param .u32 _Z2mpPfS_iiiiiiiii_param_4,
	.param .u32 _Z2mpPfS_iiiiiiiii_param_5,
	.param .u32 _Z2mpPfS_iiiiiiiii_param_6,
	.param .u32 _Z2mpPfS_iiiiiiiii_param_7,
	.param .u32 _Z2mpPfS_iiiiiiiii_param_8,
	.param .u32 _Z2mpPfS_iiiiiiiii_param_9,
	.param .u32 _Z2mpPfS_iiiiiiiii_param_10
)
{
	.reg .pred 	%p<45>;
	.reg .b32 	%r<68>;
	.reg .b32 	%f<91>;
	.reg .b64 	%rd<46>;

	ld.param.u64 	%rd6, [_Z2mpPfS_iiiiiiiii_param_0];
	ld.param.u64 	%rd5, [_Z2mpPfS_iiiiiiiii_param_1];
	ld.param.u32 	%r30, [_Z2mpPfS_iiiiiiiii_param_2];
	ld.param.u32 	%r31, [_Z2mpPfS_iiiiiiiii_param_3];
	ld.param.u32 	%r32, [_Z2mpPfS_iiiiiiiii_param_4];
	ld.param.u32 	%r33, [_Z2mpPfS_iiiiiiiii_param_5];
	ld.param.u32 	%r34, [_Z2mpPfS_iiiiiiiii_param_6];
	ld.param.u32 	%r35, [_Z2mpPfS_iiiiiiiii_param_7];
	ld.param.u32 	%r38, [_Z2mpPfS_iiiiiiiii_param_8];
	ld.param.u32 	%r36, [_Z2mpPfS_iiiiiiiii_param_9];
	ld.param.u32 	%r37, [_Z2mpPfS_iiiiiiiii_param_10];
	cvta.to.global.u64 	%rd1, %rd6;
	mul.lo.s32 	%r39, %r36, %r38;
	cvt.rn.f32.s32 	%f17, %r39;
	mul.f32 	%f18, %f17, 0f3B000000;
	cvt.rpi.f32.f32 	%f19, %f18;
	cvt.rzi.s32.f32 	%r40, %f19;
	mov.u32 	%r41, %ctaid.x;
	mov.u32 	%r1, %tid.x;
	div.s32 	%r2, %r41, %r40;
	mul.lo.s32 	%r42, %r2, %r40;
	sub.s32 	%r43, %r41, %r42;
	shl.b32 	%r3, %r43, 9;
	sub.s32 	%r44, %r39, %r3;
	min.s32 	%r45, %r44, 512;
	setp.ge.s32 	%p1, %r1, %r45;
	@%p1 bra 	$L__BB5_19;
	add.s32 	%r46, %r3, %r1;
	div.s32 	%r4, %r46, %r36;
	mul.lo.s32 	%r47, %r4, %r36;
	sub.s32 	%r5, %r46, %r47;
	mul.lo.s32 	%r6, %r4, %r34;
	mul.lo.s32 	%r7, %r5, %r35;
	sub.s32 	%r48, %r30, %r6;
	min.s32 	%r8, %r32, %r48;
	sub.s32 	%r49, %r31, %r7;
	min.s32 	%r9, %r33, %r49;
	setp.lt.s32 	%p2, %r8, 1;
	mov.f32 	%f89, 0fE0AD78EC;
	@%p2 bra 	$L__BB5_18;
	and.b32  	%r10, %r9, 15;
	and.b32  	%r11, %r9, 7;
	add.s32 	%r12, %r11, -1;
	and.b32  	%r13, %r9, 2147483632;
	and.b32  	%r14, %r9, 3;
	neg.s32 	%r15, %r13;
	shl.b32 	%r16, %r37, 4;
	mov.f32 	%f89, 0fE0AD78EC;
	mov.b32 	%r62, 0;
	mul.wide.s32 	%rd3, %r37, 4;
$L__BB5_3:
	setp.lt.s32 	%p3, %r9, 1;
	@%p3 bra 	$L__BB5_17;
	setp.lt.u32 	%p4, %r9, 16;
	add.s32 	%r52, %r62, %r6;
	mad.lo.s32 	%r18, %r52, %r31, %r7;
	mov.b32 	%r66, 0;
	@%p4 bra 	$L__BB5_7;
	mad.lo.s32 	%r63, %r37, %r18, %r2;
	mov.u32 	%r64, %r15;
$L__BB5_6:
	.pragma "nounroll";
	mul.wide.s32 	%rd7, %r63, 4;
	add.s64 	%rd8, %rd1, %rd7;
	ld.global.f32 	%f23, [%rd8];
	setp.gt.f32 	%p5, %f23, %f89;
	selp.f32 	%f24, %f23, %f89, %p5;
	mul.wide.s32 	%rd9, %r37, 4;
	add.s64 	%rd10, %rd8, %rd9;
	ld.global.f32 	%f25, [%rd10];
	setp.gt.f32 	%p6, %f25, %f24;
	selp.f32 	%f26, %f25, %f24, %p6;
	add.s64 	%rd11, %rd10, %rd9;
	ld.global.f32 	%f27, [%rd11];
	setp.gt.f32 	%p7, %f27, %f26;
	selp.f32 	%f28, %f27, %f26, %p7;
	add.s64 	%rd12, %rd11, %rd9;
	ld.global.f32 	%f29, [%rd12];
	setp.gt.f32 	%p8, %f29, %f28;
	selp.f32 	%f30, %f29, %f28, %p8;
	add.s64 	%rd13, %rd12, %rd9;
	ld.global.f32 	%f31, [%rd13];
	setp.gt.f32 	%p9, %f31, %f30;
	selp.f32 	%f32, %f31, %f30, %p9;
	add.s64 	%rd14, %rd13, %rd9;
	ld.global.f32 	%f33, [%rd14];
	setp.gt.f32 	%p10, %f33, %f32;
	selp.f32 	%f34, %f33, %f32, %p10;
	add.s64 	%rd15, %rd14, %rd9;
	ld.global.f32 	%f35, [%rd15];
	setp.gt.f32 	%p11, %f35, %f34;
	selp.f32 	%f36, %f35, %f34, %p11;
	add.s64 	%rd16, %rd15, %rd9;
	ld.global.f32 	%f37, [%rd16];
	setp.gt.f32 	%p12, %f37, %f36;
	selp.f32 	%f38, %f37, %f36, %p12;
	add.s64 	%rd17, %rd16, %rd9;
	ld.global.f32 	%f39, [%rd17];
	setp.gt.f32 	%p13, %f39, %f38;
	selp.f32 	%f40, %f39, %f38, %p13;
	add.s64 	%rd18, %rd17, %rd9;
	ld.global.f32 	%f41, [%rd18];
	setp.gt.f32 	%p14, %f41, %f40;
	selp.f32 	%f42, %f41, %f40, %p14;
	add.s64 	%rd19, %rd18, %rd9;
	ld.global.f32 	%f43, [%rd19];
	setp.gt.f32 	%p15, %f43, %f42;
	selp.f32 	%f44, %f43, %f42, %p15;
	add.s64 	%rd20, %rd19, %rd9;
	ld.global.f32 	%f45, [%rd20];
	setp.gt.f32 	%p16, %f45, %f44;
	selp.f32 	%f46, %f45, %f44, %p16;
	add.s64 	%rd21, %rd20, %rd9;
	ld.global.f32 	%f47, [%rd21];
	setp.gt.f32 	%p17, %f47, %f46;
	selp.f32 	%f48, %f47, %f46, %p17;
	add.s64 	%rd22, %rd21, %rd9;
	ld.global.f32 	%f49, [%rd22];
	setp.gt.f32 	%p18, %f49, %f48;
	selp.f32 	%f50, %f49, %f48, %p18;
	add.s64 	%rd23, %rd22, %rd9;
	ld.global.f32 	%f51, [%rd23];
	setp.gt.f32 	%p19, %f51, %f50;
	selp.f32 	%f52, %f51, %f50, %p19;
	add.s64 	%rd24, %rd23, %rd9;
	ld.global.f32 	%f53, [%rd24];
	setp.gt.f32 	%p20, %f53, %f52;
	selp.f32 	%f89, %f53, %f52, %p20;
	add.s32 	%r64, %r64, 16;
	add.s32 	%r63, %r63, %r16;
	setp.ne.s32 	%p21, %r64, 0;
	mov.u32 	%r66, %r13;
	@%p21 bra 	$L__BB5_6;
$L__BB5_7:
	setp.eq.s32 	%p22, %r10, 0;
	@%p22 bra 	$L__BB5_17;
	add.s32 	%r53, %r10, -1;
	setp.lt.u32 	%p23, %r53, 7;
	@%p23 bra 	$L__BB5_10;
	add.s32 	%r54, %r18, %r66;
	mad.lo.s32 	%r55, %r54, %r37, %r2;
	mul.wide.s32 	%rd25, %r55, 4;
	add.s64 	%rd26, %rd1, %rd25;
	ld.global.f32 	%f55, [%rd26];
	setp.gt.f32 	%p24, %f55, %f89;
	selp.f32 	%f56, %f55, %f89, %p24;
	mul.wide.s32 	%rd27, %r37, 4;
	add.s64 	%rd28, %rd26, %rd27;
	ld.global.f32 	%f57, [%rd28];
	setp.gt.f32 	%p25, %f57, %f56;
	selp.f32 	%f58, %f57, %f56, %p25;
	add.s64 	%rd29, %rd28, %rd27;
	ld.global.f32 	%f59, [%rd29];
	setp.gt.f32 	%p26, %f59, %f58;
	selp.f32 	%f60, %f59, %f58, %p26;
	add.s64 	%rd30, %rd29, %rd27;
	ld.global.f32 	%f61, [%rd30];
	setp.gt.f32 	%p27, %f61, %f60;
	selp.f32 	%f62, %f61, %f60, %p27;
	add.s64 	%rd31, %rd30, %rd27;
	ld.global.f32 	%f63, [%rd31];
	setp.gt.f32 	%p28, %f63, %f62;
	selp.f32 	%f64, %f63, %f62, %p28;
	add.s64 	%rd32, %rd31, %rd27;
	ld.global.f32 	%f65, [%rd32];
	setp.gt.f32 	%p29, %f65, %f64;
	selp.f32 	%f66, %f65, %f64, %p29;
	add.s64 	%rd33, %rd32, %rd27;
	ld.global.f32 	%f67, [%rd33];
	setp.gt.f32 	%p30, %f67, %f66;
	selp.f32 	%f68, %f67, %f66, %p30;
	add.s64 	%rd34, %rd33, %rd27;
	ld.global.f32 	%f69, [%rd34];
	setp.gt.f32 	%p31, %f69, %f68;
	selp.f32 	%f89, %f69, %f68, %p31;
	add.s32 	%r66, %r66, 8;
$L__BB5_10:
	setp.eq.s32 	%p32, %r11, 0;
	@%p32 bra 	$L__BB5_17;
	setp.lt.u32 	%p33, %r12, 3;
	@%p33 bra 	$L__BB5_13;
	add.s32 	%r56, %r18, %r66;
	mad.lo.s32 	%r57, %r56, %r37, %r2;
	mul.wide.s32 	%rd35, %r57, 4;
	add.s64 	%rd36, %rd1, %rd35;
	ld.global.f32 	%f71, [%rd36];
	setp.gt.f32 	%p34, %f71, %f89;
	selp.f32 	%f72, %f71, %f89, %p34;
	add.s64 	%rd38, %rd36, %rd3;
	ld.global.f32 	%f73, [%rd38];
	setp.gt.f32 	%p35, %f73, %f72;
	selp.f32 	%f74, %f73, %f72, %p35;
	add.s64 	%rd39, %rd38, %rd3;
	ld.global.f32 	%f75, [%rd39];
	setp.gt.f32 	%p36, %f75, %f74;
	selp.f32 	%f76, %f75, %f74, %p36;
	add.s64 	%rd40, %rd39, %rd3;
	ld.global.f32 	%f77, [%rd40];
	setp.gt.f32 	%p37, %f77, %f76;
	selp.f32 	%f89, %f77, %f76, %p37;
	add.s32 	%r66, %r66, 4;
$L__BB5_13:
	setp.eq.s32 	%p38, %r14, 0;
	@%p38 bra 	$L__BB5_17;
	setp.eq.s32 	%p39, %r14, 1;
	add.s32 	%r58, %r18, %r66;
	mad.lo.s32 	%r59, %r58, %r37, %r2;
	mul.wide.s32 	%rd41, %r59, 4;
	add.s64 	%rd2, %rd1, %rd41;
	ld.global.f32 	%f78, [%rd2];
	setp.gt.f32 	%p40, %f78, %f89;
	selp.f32 	%f89, %f78, %f89, %p40;
	@%p39 bra 	$L__BB5_17;
	setp.eq.s32 	%p41, %r14, 2;
	add.s64 	%rd4, %rd2, %rd3;
	ld.global.f32 	%f79, [%rd4];
	setp.gt.f32 	%p42, %f79, %f89;
	selp.f32 	%f89, %f79, %f89, %p42;
	@%p41 bra 	$L__BB5_17;
	add.s64 	%rd42, %rd4, %rd3;
	ld.global.f32 	%f80, [%rd42];
	setp.gt.f32 	%p43, %f80, %f89;
	selp.f32 	%f89, %f80, %f89, %p43;
$L__BB5_17:
	add.s32 	%r62, %r62, 1;
	setp.ne.s32 	%p44, %r62, %r8;
	@%p44 bra 	$L__BB5_3;
$L__BB5_18:
	mad.lo.s32 	%r60, %r4, %r36, %r5;
	mad.lo.s32 	%r61, %r60, %r37, %r2;
	cvta.to.global.u64 	%rd43, %rd5;
	mul.wide.s32 	%rd44, %r61, 4;
	add.s64 	%rd45, %rd43, %rd44;
	st.global.f32 	[%rd45], %f89;
$L__BB5_19:
	ret;

}


// ===== COMPILED SASS (sm_100) =====

	.target	sm_100

	.elftype	@"ET_EXEC"


//--------------------- .note.nv.tkinfo           --------------------------
	.section	.note.nv.tkinfo,"",@"SHT_NOTE"
	.sectionflags	@"SHF_NOTE_NV_TKINFO"
	.tkinfo
        /*0018*/ 	.word	0x00000002
        /*0030*/ 	.string	""
        /*0030*/ 	.string	"ptxas"
        /*0030*/ 	.string	"Cuda compilation tools, release 13.0, V13.0.88"
        /*0030*/ 	.string	"Build cuda_13.0.r13.0/compiler.36424714_0"
        /*0030*/ 	.string	"-arch sm_100 -m 64 "



//--------------------- .note.nv.cuinfo           --------------------------
	.section	.note.nv.cuinfo,"",@"SHT_NOTE"
	.sectionflags	@"SHF_NOTE_NV_CUINFO"
        /*0018*/ 	.short	0x0002
        /*001a*/ 	.short	0x0064
        /*001c*/ 	.short	0x0082
	.zero		2


//--------------------- .nv.info                  --------------------------
	.section	.nv.info,"",@"SHT_CUDA_INFO"
	.align	4


	//----- nvinfo : EIATTR_REGCOUNT
	.align		4
        /*0000*/ 	.byte	0x04, 0x2f
        /*0002*/ 	.short	(.L_1 - .L_0)
	.align		4
.L_0:
        /*0004*/ 	.word	index@(_Z7conv_wsPfS_S_iiiiiiiiii)
        /*0008*/ 	.word	0x00000020


	//----- nvinfo : EIATTR_FRAME_SIZE
	.align		4
.L_1:
        /*000c*/ 	.byte	0x04, 0x11
        /*000e*/ 	.short	(.L_3 - .L_2)
	.align		4
.L_2:
        /*0010*/ 	.word	index@(_Z7conv_wsPfS_S_iiiiiiiiii)
        /*0014*/ 	.word	0x00000000


	//----- nvinfo : EIATTR_REGCOUNT
	.align		4
.L_3:
        /*0018*/ 	.byte	0x04, 0x2f
        /*001a*/ 	.short	(.L_5 - .L_4)
	.align		4
.L_4:
        /*001c*/ 	.word	index@(_Z7conv_isPfS_S_iiiiiiiiii)
        /*0020*/ 	.word	0x00000020


	//----- nvinfo : EIATTR_FRAME_SIZE
	.align		4
.L_5:
        /*0024*/ 	.byte	0x04, 0x11
        /*0026*/ 	.short	(.L_7 - .L_6)
	.align		4
.L_6:
        /*0028*/ 	.word	index@(_Z7conv_isPfS_S_iiiiiiiiii)
        /*002c*/ 	.word	0x00000000


	//----- nvinfo : EIATTR_REGCOUNT
	.align		4
.L_7:
        /*0030*/ 	.byte	0x04, 0x2f
        /*0032*/ 	.short	(.L_9 - .L_8)
	.align		4
.L_8:
        /*0034*/ 	.word	index@(_Z4baddPfS_S_iii)
        /*0038*/ 	.word	0x0000000e


	//----- nvinfo : EIATTR_FRAME_SIZE
	.align		4
.L_9:
        /*003c*/ 	.byte	0x04, 0x11
        /*003e*/ 	.short	(.L_11 - .L_10)
	.align		4
.L_10:
        /*0040*/ 	.word	index@(_Z4baddPfS_S_iii)
        /*0044*/ 	.word	0x00000000


	//----- nvinfo : EIATTR_REGCOUNT
	.align		4
.L_11:
        /*0048*/ 	.byte	0x04, 0x2f
        /*004a*/ 	.short	(.L_13 - .L_12)
	.align		4
.L_12:
        /*004c*/ 	.word	index@(_Z2lrPfS_iii)
        /*0050*/ 	.word	0x0000000c


	//----- nvinfo : EIATTR_FRAME_SIZE
	.align		4
.L_13:
        /*0054*/ 	.byte	0x04, 0x11
        /*0056*/ 	.short	(.L_15 - .L_14)
	.align		4
.L_14:
        /*0058*/ 	.word	index@(_Z2lrPfS_iii)
        /*005c*/ 	.word	0x00000000


	//----- nvinfo : EIATTR_REGCOUNT
	.align		4
.L_15:
        /*0060*/ 	.byte	0x04, 0x2f
        /*0062*/ 	.short	(.L_17 - .L_16)
	.align		4
.L_16:
        /*0064*/ 	.word	index@(_Z2bnPfS_S_S_S_fiii)
        /*0068*/ 	.word	0x00000014


	//----- nvinfo : EIATTR_FRAME_SIZE
	.align		4
.L_17:
        /*006c*/ 	.byte	0x04, 0x11
        /*006e*/ 	.short	(.L_19 - .L_18)
	.align		4
.L_18:
        /*0070*/ 	.word	index@($__internal_1_$__cuda_sm3x_div_rn_noftz_f32_slowpath)
        /*0074*/ 	.word	0x00000000


	//----- nvinfo : EIATTR_FRAME_SIZE
	.align		4
.L_19:
        /*0078*/ 	.byte	0x04, 0x11
        /*007a*/ 	.short	(.L_21 - .L_20)
	.align		4
.L_20:
        /*007c*/ 	.word	index@($__internal_0_$__cuda_sm20_sqrt_rn_f32_slowpath)
        /*0080*/ 	.word	0x00000000


	//----- nvinfo : EIATTR_FRAME_SIZE
	.align		4
.L_21:
        /*0084*/ 	.byte	0x04, 0x11
        /*0086*/ 	.short	(.L_23 - .L_22)
	.align		4
.L_22:
        /*0088*/ 	.word	index@(_Z2bnPfS_S_S_S_fiii)
        /*008c*/ 	.word	0x00000000


	//----- nvinfo : EIATTR_REGCOUNT
	.align		4
.L_23:
        /*0090*/ 	.byte	0x04, 0x2f
        /*0092*/ 	.short	(.L_25 - .L_24)
	.align		4
.L_24:
        /*0094*/ 	.word	index@(_Z2mpPfS_iiiiiiiii)
        /*0098*/ 	.word	0x00000020


	//----- nvinfo : EIATTR_FRAME_SIZE
	.align		4
.L_25:
        /*009c*/ 	.byte	0x04, 0x11
        /*009e*/ 	.short	(.L_27 - .L_26)
	.align		4
.L_26:
        /*00a0*/ 	.word	index@(_Z2mpPfS_iiiiiiiii)
        /*00a4*/ 	.word	0x00000000


	//----- nvinfo : EIATTR_MIN_STACK_SIZE
	.align		4
.L_27:
        /*00a8*/ 	.byte	0x04, 0x12
        /*00aa*/ 	.short	(.L_29 - .L_28)
	.align		4
.L_28:
        /*00ac*/ 	.word	index@(_Z2mpPfS_iiiiiiiii)
        /*00b0*/ 	.word	0x00000000


	//----- nvinfo : EIATTR_MIN_STACK_SIZE
	.align		4
.L_29:
        /*00b4*/ 	.byte	0x04, 0x12
        /*00b6*/ 	.short	(.L_31 - .L_30)
	.align		4
.L_30:
        /*00b8*/ 	.word	index@(_Z2bnPfS_S_S_S_fiii)
        /*00bc*/ 	.word	0x00000000


	//----- nvinfo : EIATTR_MIN_STACK_SIZE
	.align		4
.L_31:
        /*00c0*/ 	.byte	0x04, 0x12
        /*00c2*/ 	.short	(.L_33 - .L_32)
	.align		4
.L_32:
        /*00c4*/ 	.word	index@(_Z2lrPfS_iii)
        /*00c8*/ 	.word	0x00000000


	//----- nvinfo : EIATTR_MIN_STACK_SIZE
	.align		4
.L_33:
        /*00cc*/ 	.byte	0x04, 0x12
        /*00ce*/ 	.short	(.L_35 - .L_34)
	.align		4
.L_34:
        /*00d0*/ 	.word	index@(_Z4baddPfS_S_iii)
        /*00d4*/ 	.word	0x00000000


	//----- nvinfo : EIATTR_MIN_STACK_SIZE
	.align		4
.L_35:
        /*00d8*/ 	.byte	0x04, 0x12
        /*00da*/ 	.short	(.L_37 - .L_36)
	.align		4
.L_36:
        /*00dc*/ 	.word	index@(_Z7conv_isPfS_S_iiiiiiiiii)
        /*00e0*/ 	.word	0x00000000


	//----- nvinfo : EIATTR_MIN_STACK_SIZE
	.align		4
.L_37:
        /*00e4*/ 	.byte	0x04, 0x12
        /*00e6*/ 	.short	(.L_39 - .L_38)
	.align		4
.L_38:
        /*00e8*/ 	.word	index@(_Z7conv_wsPfS_S_iiiiiiiiii)
        /*00ec*/ 	.word	0x00000000
.L_39:


//--------------------- .nv.compat                --------------------------
	.section	.nv.compat,"",@"SHT_CUDA_COMPAT_INFO"
	.align	4
        /*0000*/ 	.byte	0x02, 0x09, 0x00, 0x00, 0x02, 0x02, 0x01, 0x00, 0x02, 0x05, 0x05, 0x00, 0x03, 0x07, 0x01, 0x01
        /*0010*/ 	.byte	0x02, 0x03, 0x00, 0x00, 0x02, 0x06, 0x01, 0x00, 0x04, 0x0b, 0x08, 0x00, 0x01, 0x00, 0x00, 0x00
        /*0020*/ 	.byte	0x00, 0x00, 0x00, 0x00


//--------------------- .nv.info._Z2mpPfS_iiiiiiiii --------------------------
	.section	.nv.info._Z2mpPfS_iiiiiiiii,"",@"SHT_CUDA_INFO"
	.sectionflags	@""
	.align	4


	//----- nvinfo : EIATTR_CUDA_API_VERSION
	.align		4
        /*0000*/ 	.byte	0x04, 0x37
        /*0002*/ 	.short	(.L_41 - .L_40)
.L_40:
        /*0004*/ 	.word	0x00000082


	//----- nvinfo : EIATTR_KPARAM_INFO
	.align		4
.L_41:
        /*0008*/ 	.byte	0x04, 0x17
        /*000a*/ 	.short	(.L_43 - .L_42)
.L_42:
        /*000c*/ 	.word	0x00000000
        /*0010*/ 	.short	0x000a
        /*0012*/ 	.short	0x0030
        /*0014*/ 	.byte	0x00, 0xf0, 0x11, 0x00


	//----- nvinfo : EIATTR_KPARAM_INFO
	.align		4
.L_43:
        /*0018*/ 	.byte	0x04, 0x17
        /*001a*/ 	.short	(.L_45 - .L_44)
.L_44:
        /*001c*/ 	.word	0x00000000
        /*0020*/ 	.short	0x0009
        /*0022*/ 	.short	0x002c
        /*0024*/ 	.byte	0x00, 0xf0, 0x11, 0x00


	//----- nvinfo : EIATTR_KPARAM_INFO
	.align		4
.L_45:
        /*0028*/ 	.byte	0x04, 0x17
        /*002a*/ 	.short	(.L_47 - .L_46)
.L_46:
        /*002c*/ 	.word	0x00000000
        /*0030*/ 	.short	0x0008
        /*0032*/ 	.short	0x0028
        /*0034*/ 	.byte	0x00, 0xf0, 0x11, 0x00


	//----- nvinfo : EIATTR_KPARAM_INFO
	.align		4
.L_47:
        /*0038*/ 	.byte	0x04, 0x17
        /*003a*/ 	.short	(.L_49 - .L_48)
.L_48:
        /*003c*/ 	.word	0x00000000
        /*0040*/ 	.short	0x0007
        /*0042*/ 	.short	0x0024
        /*0044*/ 	.byte	0x00, 0xf0, 0x11, 0x00


	//----- nvinfo : EIATTR_KPARAM_INFO
	.align		4
.L_49:
        /*0048*/ 	.byte	0x04, 0x17
        /*004a*/ 	.short	(.L_51 - .L_50)
.L_50:
        /*004c*/ 	.word	0x00000000
        /*0050*/ 	.short	0x0006
        /*0052*/ 	.short	0x0020
        /*0054*/ 	.byte	0x00, 0xf0, 0x11, 0x00


	//----- nvinfo : EIATTR_KPARAM_INFO
	.align		4
.L_51:
        /*0058*/ 	.byte	0x04, 0x17
        /*005a*/ 	.short	(.L_53 - .L_52)
.L_52:
        /*005c*/ 	.word	0x00000000
        /*0060*/ 	.short	0x0005
        /*0062*/ 	.short	0x001c
        /*0064*/ 	.byte	0x00, 0xf0, 0x11, 0x00


	//----- nvinfo : EIATTR_KPARAM_INFO
	.align		4
.L_53:
        /*0068*/ 	.byte	0x04, 0x17
        /*006a*/ 	.short	(.L_55 - .L_54)
.L_54:
        /*006c*/ 	.word	0x00000000
        /*0070*/ 	.short	0x0004
        /*0072*/ 	.short	0x0018
        /*0074*/ 	.byte	0x00, 0xf0, 0x11, 0x00


	//----- nvinfo : EIATTR_KPARAM_INFO
	.align		4
.L_55:
        /*0078*/ 	.byte	0x04, 0x17
        /*007a*/ 	.short	(.L_57 - .L_56)
.L_56:
        /*007c*/ 	.word	0x00000000
        /*0080*/ 	.short	0x0003
        /*0082*/ 	.short	0x0014
        /*0084*/ 	.byte	0x00, 0xf0, 0x11, 0x00


	//----- nvinfo : EIATTR_KPARAM_INFO
	.align		4
.L_57:
        /*0088*/ 	.byte	0x04, 0x17
        /*008a*/ 	.short	(.L_59 - .L_58)
.L_58:
        /*008c*/ 	.word	0x00000000
        /*0090*/ 	.short	0x0002
        /*0092*/ 	.short	0x0010
        /*0094*/ 	.byte	0x00, 0xf0, 0x11, 0x00


	//----- nvinfo : EIATTR_KPARAM_INFO
	.align		4
.L_59:
        /*0098*/ 	.byte	0x04, 0x17
        /*009a*/ 	.short	(.L_61 - .L_60)
.L_60:
        /*009c*/ 	.word	0x00000000
        /*00a0*/ 	.short	0x0001
        /*00a2*/ 	.short	0x0008
        /*00a4*/ 	.byte	0x00, 0xf5, 0x21, 0x00


	//----- nvinfo : EIATTR_KPARAM_INFO
	.align		4
.L_61:
        /*00a8*/ 	.byte	0x04, 0x17
        /*00aa*/ 	.short	(.L_63 - .L_62)
.L_62:
        /*00ac*/ 	.word	0x00000000
        /*00b0*/ 	.short	0x0000
        /*00b2*/ 	.short	0x0000
        /*00b4*/ 	.byte	0x00, 0xf5, 0x21, 0x00


	//----- nvinfo : EIATTR_SPARSE_MMA_MASK
	.align		4
.L_63:
        /*00b8*/ 	.byte	0x03, 0x50
        /*00ba*/ 	.short	0x0000


	//----- nvinfo : EIATTR_MAXREG_COUNT
	.align		4
        /*00bc*/ 	.byte	0x03, 0x1b
        /*00be*/ 	.short	0x00ff


	//----- nvinfo : EIATTR_MERCURY_ISA_VERSION
	.align		4
        /*00c0*/ 	.byte	0x03, 0x5f
        /*00c2*/ 	.short	0x0101


	//----- nvinfo : EIATTR_VRC_CTA_INIT_COUNT
	.align		4
        /*00c4*/ 	.byte	0x02, 0x4a
	.zero		1
	.zero		1


	//----- nvinfo : EIATTR_EXIT_INSTR_OFFSETS
	.align		4
        /*00c8*/ 	.byte	0x04, 0x1c
        /*00ca*/ 	.short	(.L_65 - .L_64)


	//   ....[0]....
.L_64:
        /*00cc*/ 	.word	0x00000260


	//   ....[1]....
        /*00d0*/ 	.word	0x00001150


	//----- nvinfo : EIATTR_CRS_STACK_SIZE
	.align		4
.L_65:
        /*00d4*/ 	.byte	0x04, 0x1e
        /*00d6*/ 	.short	(.L_67 - .L_66)
.L_66:
        /*00d8*/ 	.word	0x00000000


	//----- nvinfo : EIATTR_CBANK_PARAM_SIZE
	.align		4
.L_67:
        /*00dc*/ 	.byte	0x03, 0x19
        /*00de*/ 	.short	0x0034


	//----- nvinfo : EIATTR_PARAM_CBANK
	.align		4
        /*00e0*/ 	.byte	0x04, 0x0a
        /*00e2*/ 	.short	(.L_69 - .L_68)
	.align		4
.L_68:
        /*00e4*/ 	.word	index@(.nv.constant0._Z2mpPfS_iiiiiiiii)
        /*00e8*/ 	.short	0x0380
        /*00ea*/ 	.short	0x0034


	//----- nvinfo : EIATTR_SW_WAR
	.align		4
.L_69:
        /*00ec*/ 	.byte	0x04, 0x36
        /*00ee*/ 	.short	(.L_71 - .L_70)
.L_70:
        /*00f0*/ 	.word	0x00000008
.L_71:


//--------------------- .nv.info._Z2bnPfS_S_S_S_fiii --------------------------
	.section	.nv.info._Z2bnPfS_S_S_S_fiii,"",@"SHT_CUDA_INFO"
	.sectionflags	@""
	.align	4


	//----- nvinfo : EIATTR_CUDA_API_VERSION
	.align		4
        /*0000*/ 	.byte	0x04, 0x37
        /*0002*/ 	.short	(.L_73 - .L_72)
.L_72:
        /*0004*/ 	.word	0x00000082


	//----- nvinfo : EIATTR_KPARAM_INFO
	.align		4
.L_73:
        /*0008*/ 	.byte	0x04, 0x17
        /*000a*/ 	.short	(.L_75 - .L_74)
.L_74:
        /*000c*/ 	.word	0x00000000
        /*0010*/ 	.short	0x0008
        /*0012*/ 	.short	0x0034
        /*0014*/ 	.byte	0x00, 0xf0, 0x11, 0x00


	//----- nvinfo : EIATTR_KPARAM_INFO
	.align		4
.L_75:
        /*0018*/ 	.byte	0x04, 0x17
        /*001a*/ 	.short	(.L_77 - .L_76)
.L_76:
        /*001c*/ 	.word	0x00000000
        /*0020*/ 	.short	0x0007
        /*0022*/ 	.short	0x0030
        /*0024*/ 	.byte	0x00, 0xf0, 0x11, 0x00


	//----- nvinfo : EIATTR_KPARAM_INFO
	.align		4
.L_77:
        /*0028*/ 	.byte	0x04, 0x17
        /*002a*/ 	.short	(.L_79 - .L_78)
.L_78:
        /*002c*/ 	.word	0x00000000
        /*0030*/ 	.short	0x0006
        /*0032*/ 	.short	0x002c
        /*0034*/ 	.byte	0x00, 0xf0, 0x11, 0x00


	//----- nvinfo : EIATTR_KPARAM_INFO
	.align		4
.L_79:
        /*0038*/ 	.byte	0x04, 0x17
        /*003a*/ 	.short	(.L_81 - .L_80)
.L_80:
        /*003c*/ 	.word	0x00000000
        /*0040*/ 	.short	0x0005
        /*0042*/ 	.short	0x0028
        /*0044*/ 	.byte	0x00, 0xf0, 0x11, 0x00


	//----- nvinfo : EIATTR_KPARAM_INFO
	.align		4
.L_81:
        /*0048*/ 	.byte	0x04, 0x17
        /*004a*/ 	.short	(.L_83 - .L_82)
.L_82:
        /*004c*/ 	.word	0x00000000
        /*0050*/ 	.short	0x0004
        /*0052*/ 	.short	0x0020
        /*0054*/ 	.byte	0x00, 0xf5, 0x21, 0x00


	//----- nvinfo : EIATTR_KPARAM_INFO
	.align		4
.L_83:
        /*0058*/ 	.byte	0x04, 0x17
        /*005a*/ 	.short	(.L_85 - .L_84)
.L_84:
        /*005c*/ 	.word	0x00000000
        /*0060*/ 	.short	0x0003
        /*0062*/ 	.short	0x0018
        /*0064*/ 	.byte	0x00, 0xf5, 0x21, 0x00


	//----- nvinfo : EIATTR_KPARAM_INFO
	.align		4
.L_85:
        /*0068*/ 	.byte	0x04, 0x17
        /*006a*/ 	.short	(.L_87 - .L_86)
.L_86:
        /*006c*/ 	.word	0x00000000
        /*0070*/ 	.short	0x0002
        /*0072*/ 	.short	0x0010
        /*0074*/ 	.byte	0x00, 0xf5, 0x21, 0x00


	//----- nvinfo : EIATTR_KPARAM_INFO
	.align		4
.L_87:
        /*0078*/ 	.byte	0x04, 0x17
        /*007a*/ 	.short	(.L_89 - .L_88)
.L_88:
        /*007c*/ 	.word	0x00000000
        /*0080*/ 	.short	0x0001
        /*0082*/ 	.short	0x0008
        /*0084*/ 	.byte	0x00, 0xf5, 0x21, 0x00


	//----- nvinfo : EIATTR_KPARAM_INFO
	.align		4
.L_89:
        /*0088*/ 	.byte	0x04, 0x17
        /*008a*/ 	.short	(.L_91 - .L_90)
.L_90:
        /*008c*/ 	.word	0x00000000
        /*0090*/ 	.short	0x0000
        /*0092*/ 	.short	0x0000
        /*0094*/ 	.byte	0x00, 0xf5, 0x21, 0x00


	//----- nvinfo : EIATTR_SPARSE_MMA_MASK
	.align		4
.L_91:
        /*0098*/ 	.byte	0x03, 0x50
        /*009a*/ 	.short	0x0000


	//----- nvinfo : EIATTR_MAXREG_COUNT
	.align		4
        /*009c*/ 	.byte	0x03, 0x1b
        /*009e*/ 	.short	0x00ff


	//----- nvinfo : EIATTR_NUM_BARRIERS
	.align		4
        /*00a0*/ 	.byte	0x02, 0x4c
        /*00a2*/ 	.byte	0x01
	.zero		1


	//----- nvinfo : EIATTR_MERCURY_ISA_VERSION
	.align		4
        /*00a4*/ 	.byte	0x03, 0x5f
        /*00a6*/ 	.short	0x0101


	//----- nvinfo : EIATTR_UNUSED_LOAD_BYTE_OFFSET
	.align		4
        /*00a8*/ 	.byte	0x04, 0x44
        /*00aa*/ 	.short	(.L_93 - .L_92)


	//   ....[0]....
.L_92:
        /*00ac*/ 	.word	0x00000400
        /*00b0*/ 	.word	0x00000fff


	//----- nvinfo : EIATTR_VRC_CTA_INIT_COUNT
	.align		4
.L_93:
        /*00b4*/ 	.byte	0x02, 0x4a
	.zero		1
	.zero		1


	//----- nvinfo : EIATTR_EXIT_INSTR_OFFSETS
	.align		4
        /*00b8*/ 	.byte	0x04, 0x1c
        /*00ba*/ 	.short	(.L_95 - .L_94)


	//   ....[0]....
.L_94:
        /*00bc*/ 	.word	0x00000280


	//   ....[1]....
        /*00c0*/ 	.word	0x00000610


	//----- nvinfo : EIATTR_CRS_STACK_SIZE
	.align		4
.L_95:
        /*00c4*/ 	.byte	0x04, 0x1e
        /*00c6*/ 	.short	(.L_97 - .L_96)
.L_96:
        /*00c8*/ 	.word	0x00000000


	//----- nvinfo : EIATTR_CBANK_PARAM_SIZE
	.align		4
.L_97:
        /*00cc*/ 	.byte	0x03, 0x19
        /*00ce*/ 	.short	0x0038


	//----- nvinfo : EIATTR_PARAM_CBANK
	.align		4
        /*00d0*/ 	.byte	0x04, 0x0a
        /*00d2*/ 	.short	(.L_99 - .L_98)
	.align		4
.L_98:
        /*00d4*/ 	.word	index@(.nv.constant0._Z2bnPfS_S_S_S_fiii)
        /*00d8*/ 	.short	0x0380
        /*00da*/ 	.short	0x0038


	//----- nvinfo : EIATTR_SW_WAR
	.align		4
.L_99:
        /*00dc*/ 	.byte	0x04, 0x36
        /*00de*/ 	.short	(.L_101 - .L_100)
.L_100:
        /*00e0*/ 	.word	0x00000008
.L_101:


//--------------------- .nv.info._Z2lrPfS_iii     --------------------------
	.section	.nv.info._Z2lrPfS_iii,"",@"SHT_CUDA_INFO"
	.sectionflags	@""
	.align	4


	//----- nvinfo : EIATTR_CUDA_API_VERSION
	.align		4
        /*0000*/ 	.byte	0x04, 0x37
        /*0002*/ 	.short	(.L_103 - .L_102)
.L_102:
        /*0004*/ 	.word	0x00000082


	//----- nvinfo : EIATTR_KPARAM_INFO
	.align		4
.L_103:
        /*0008*/ 	.byte	0x04, 0x17
        /*000a*/ 	.short	(.L_105 - .L_104)
.L_104:
        /*000c*/ 	.word	0x00000000
        /*0010*/ 	.short	0x0004
        /*0012*/ 	.short	0x0018
        /*0014*/ 	.byte	0x00, 0xf0, 0x11, 0x00


	//----- nvinfo : EIATTR_KPARAM_INFO
	.align		4
.L_105:
        /*0018*/ 	.byte	0x04, 0x17
        /*001a*/ 	.short	(.L_107 - .L_106)
.L_106:
        /*001c*/ 	.word	0x00000000
        /*0020*/ 	.short	0x0003
        /*0022*/ 	.short	0x0014
        /*0024*/ 	.byte	0x00, 0xf0, 0x11, 0x00


	//----- nvinfo : EIATTR_KPARAM_INFO
	.align		4
.L_107:
        /*0028*/ 	.byte	0x04, 0x17
        /*002a*/ 	.short	(.L_109 - .L_108)
.L_108:
        /*002c*/ 	.word	0x00000000
        /*0030*/ 	.short	0x0002
        /*0032*/ 	.short	0x0010
        /*0034*/ 	.byte	0x00, 0xf0, 0x11, 0x00


	//----- nvinfo : EIATTR_KPARAM_INFO
	.align		4
.L_109:
        /*0038*/ 	.byte	0x04, 0x17
        /*003a*/ 	.short	(.L_111 - .L_110)
.L_110:
        /*003c*/ 	.word	0x00000000
        /*0040*/ 	.short	0x0001
        /*0042*/ 	.short	0x0008
        /*0044*/ 	.byte	0x00, 0xf5, 0x21, 0x00


	//----- nvinfo : EIATTR_KPARAM_INFO
	.align		4
.L_111:
        /*0048*/ 	.byte	0x04, 0x17
        /*004a*/ 	.short	(.L_113 - .L_112)
.L_112:
        /*004c*/ 	.word	0x00000000
        /*0050*/ 	.short	0x0000
        /*0052*/ 	.short	0x0000
        /*0054*/ 	.byte	0x00, 0xf5, 0x21, 0x00


	//----- nvinfo : EIATTR_SPARSE_MMA_MASK
	.align		4
.L_113:
        /*0058*/ 	.byte	0x03, 0x50
        /*005a*/ 	.short	0x0000


	//----- nvinfo : EIATTR_MAXREG_COUNT
	.align		4
        /*005c*/ 	.byte	0x03, 0x1b
        /*005e*/ 	.short	0x00ff


	//----- nvinfo : EIATTR_MERCURY_ISA_VERSION
	.align		4
        /*0060*/ 	.byte	0x03, 0x5f
        /*0062*/ 	.short	0x0101


	//----- nvinfo : EIATTR_VRC_CTA_INIT_COUNT
	.align		4
        /*0064*/ 	.byte	0x02, 0x4a
	.zero		1
	.zero		1


	//----- nvinfo : EIATTR_EXIT_INSTR_OFFSETS
	.align		4
        /*0068*/ 	.byte	0x04, 0x1c
        /*006a*/ 	.short	(.L_115 - .L_114)


	//   ....[0]....
.L_114:
        /*006c*/ 	.word	0x000000b0


	//   ....[1]....
        /*0070*/ 	.word	0x00000160


	//----- nvinfo : EIATTR_CBANK_PARAM_SIZE
	.align		4
.L_115:
        /*0074*/ 	.byte	0x03, 0x19
        /*0076*/ 	.short	0x001c


	//----- nvinfo : EIATTR_PARAM_CBANK
	.align		4
        /*0078*/ 	.byte	0x04, 0x0a
        /*007a*/ 	.short	(.L_117 - .L_116)
	.align		4
.L_116:
        /*007c*/ 	.word	index@(.nv.constant0._Z2lrPfS_iii)
        /*0080*/ 	.short	0x0380
        /*0082*/ 	.short	0x001c


	//----- nvinfo : EIATTR_SW_WAR
	.align		4
.L_117:
        /*0084*/ 	.byte	0x04, 0x36
        /*0086*/ 	.short	(.L_119 - .L_118)
.L_118:
        /*0088*/ 	.word	0x00000008
.L_119:


//--------------------- .nv.info._Z4baddPfS_S_iii --------------------------
	.section	.nv.info._Z4baddPfS_S_iii,"",@"SHT_CUDA_INFO"
	.sectionflags	@""
	.align	4


	//----- nvinfo : EIATTR_CUDA_API_VERSION
	.align		4
        /*0000*/ 	.byte	0x04, 0x37
        /*0002*/ 	.short	(.L_121 - .L_120)
.L_120:
        /*0004*/ 	.word	0x00000082


	//----- nvinfo : EIATTR_KPARAM_INFO
	.align		4
.L_121:
        /*0008*/ 	.byte	0x04, 0x17
        /*000a*/ 	.short	(.L_123 - .L_122)
.L_122:
        /*000c*/ 	.word	0x00000000
        /*0010*/ 	.short	0x0005
        /*0012*/ 	.short	0x0020
        /*0014*/ 	.byte	0x00, 0xf0, 0x11, 0x00


	//----- nvinfo : EIATTR_KPARAM_INFO
	.align		4
.L_123:
        /*0018*/ 	.byte	0x04, 0x17
        /*001a*/ 	.short	(.L_125 - .L_124)
.L_124:
        /*001c*/ 	.word	0x00000000
        /*0020*/ 	.short	0x0004
        /*0022*/ 	.short	0x001c
        /*0024*/ 	.byte	0x00, 0xf0, 0x11, 0x00


	//----- nvinfo : EIATTR_KPARAM_INFO
	.align		4
.L_125:
        /*0028*/ 	.byte	0x04, 0x17
        /*002a*/ 	.short	(.L_127 - .L_126)
.L_126:
        /*002c*/ 	.word	0x00000000
        /*0030*/ 	.short	0x0003
        /*0032*/ 	.short	0x0018
        /*0034*/ 	.byte	0x00, 0xf0, 0x11, 0x00


	//----- nvinfo : EIATTR_KPARAM_INFO
	.align		4
.L_127:
        /*0038*/ 	.byte	0x04, 0x17
        /*003a*/ 	.short	(.L_129 - .L_128)
.L_128:
        /*003c*/ 	.word	0x00000000
        /*0040*/ 	.short	0x0002
        /*0042*/ 	.short	0x0010
        /*0044*/ 	.byte	0x00, 0xf5, 0x21, 0x00


	//----- nvinfo : EIATTR_KPARAM_INFO
	.align		4
.L_129:
        /*0048*/ 	.byte	0x04, 0x17
        /*004a*/ 	.short	(.L_131 - .L_130)
.L_130:
        /*004c*/ 	.word	0x00000000
        /*0050*/ 	.short	0x0001
        /*0052*/ 	.short	0x0008
        /*0054*/ 	.byte	0x00, 0xf5, 0x21, 0x00


	//----- nvinfo : EIATTR_KPARAM_INFO
	.align		4
.L_131:
        /*0058*/ 	.byte	0x04, 0x17
        /*005a*/ 	.short	(.L_133 - .L_132)
.L_132:
        /*005c*/ 	.word	0x00000000
        /*0060*/ 	.short	0x0000
        /*0062*/ 	.short	0x0000
        /*0064*/ 	.byte	0x00, 0xf5, 0x21, 0x00


	//----- nvinfo : EIATTR_SPARSE_MMA_MASK
	.align		4
.L_133:
        /*0068*/ 	.byte	0x03, 0x50
        /*006a*/ 	.short	0x0000


	//----- nvinfo : EIATTR_MAXREG_COUNT
	.align		4
        /*006c*/ 	.byte	0x03, 0x1b
        /*006e*/ 	.short	0x00ff


	//----- nvinfo : EIATTR_NUM_BARRIERS
	.align		4
        /*0070*/ 	.byte	0x02, 0x4c
        /*0072*/ 	.byte	0x01
	.zero		1


	//----- nvinfo : EIATTR_MERCURY_ISA_VERSION
	.align		4
        /*0074*/ 	.byte	0x03, 0x5f
        /*0076*/ 	.short	0x0101


	//----- nvinfo : EIATTR_VRC_CTA_INIT_COUNT
	.align		4
        /*0078*/ 	.byte	0x02, 0x4a
	.zero		1
	.zero		1


	//----- nvinfo : EIATTR_EXIT_INSTR_OFFSETS
	.align		4
        /*007c*/ 	.byte	0x04, 0x1c
        /*007e*/ 	.short	(.L_135 - .L_134)


	//   ....[0]....
.L_134:
        /*0080*/ 	.word	0x00000270


	//   ....[1]....
        /*0084*/ 	.word	0x000003d0


	//----- nvinfo : EIATTR_CBANK_PARAM_SIZE
	.align		4
.L_135:
        /*0088*/ 	.byte	0x03, 0x19
        /*008a*/ 	.short	0x0024


	//----- nvinfo : EIATTR_PARAM_CBANK
	.align		4
        /*008c*/ 	.byte	0x04, 0x0a
        /*008e*/ 	.short	(.L_137 - .L_136)
	.align		4
.L_136:
        /*0090*/ 	.word	index@(.nv.constant0._Z4baddPfS_S_iii)
        /*0094*/ 	.short	0x0380
        /*0096*/ 	.short	0x0024


	//----- nvinfo : EIATTR_SW_WAR
	.align		4
.L_137:
        /*0098*/ 	.byte	0x04, 0x36
        /*009a*/ 	.short	(.L_139 - .L_138)
.L_138:
        /*009c*/ 	.word	0x00000008
.L_139:


//--------------------- .nv.info._Z7conv_isPfS_S_iiiiiiiiii --------------------------
	.section	.nv.info._Z7conv_isPfS_S_iiiiiiiiii,"",@"SHT_CUDA_INFO"
	.sectionflags	@""
	.align	4


	//----- nvinfo : EIATTR_CUDA_API_VERSION
	.align		4
        /*0000*/ 	.byte	0x04, 0x37
        /*0002*/ 	.short	(.L_141 - .L_140)
.L_140:
        /*0004*/ 	.word	0x00000082


	//----- nvinfo : EIATTR_KPARAM_INFO
	.align		4
.L_141:
        /*0008*/ 	.byte	0x04, 0x17
        /*000a*/ 	.short	(.L_143 - .L_142)
.L_142:
        /*000c*/ 	.word	0x00000000
        /*0010*/ 	.short	0x000c
        /*0012*/ 	.short	0x003c
        /*0014*/ 	.byte	0x00, 0xf0, 0x11, 0x00


	//----- nvinfo : EIATTR_KPARAM_INFO
	.align		4
.L_143:
        /*0018*/ 	.byte	0x04, 0x17
        /*001a*/ 	.short	(.L_145 - .L_144)
.L_144:
        /*001c*/ 	.word	0x00000000
        /*0020*/ 	.short	0x000b
        /*0022*/ 	.short	0x0038
        /*0024*/ 	.byte	0x00, 0xf0, 0x11, 0x00


	//----- nvinfo : EIATTR_KPARAM_INFO
	.align		4
.L_145:
        /*0028*/ 	.byte	0x04, 0x17
        /*002a*/ 	.short	(.L_147 - .L_146)
.L_146:
        /*002c*/ 	.word	0x00000000
        /*0030*/ 	.short	0x000a
        /*0032*/ 	.short	0x0034
        /*0034*/ 	.byte	0x00, 0xf0, 0x11, 0x00


	//----- nvinfo : EIATTR_KPARAM_INFO
	.align		4
.L_147:
        /*0038*/ 	.byte	0x04, 0x17
        /*003a*/ 	.short	(.L_149 - .L_148)
.L_148:
        /*003c*/ 	.word	0x00000000
        /*0040*/ 	.short	0x0009
        /*0042*/ 	.short	0x0030
        /*0044*/ 	.byte	0x00, 0xf0, 0x11, 0x00


	//----- nvinfo : EIATTR_KPARAM_INFO
	.align		4
.L_149:
        /*0048*/ 	.byte	0x04, 0x17
        /*004a*/ 	.short	(.L_151 - .L_150)
.L_150:
        /*004c*/ 	.word	0x00000000
        /*0050*/ 	.short	0x0008
        /*0052*/ 	.short	0x002c
        /*0054*/ 	.byte	0x00, 0xf0, 0x11, 0x00


	//----- nvinfo : EIATTR_KPARAM_INFO
	.align		4
.L_151:
        /*0058*/ 	.byte	0x04, 0x17
        /*005a*/ 	.short	(.L_153 - .L_152)
.L_152:
        /*005c*/ 	.word	0x00000000
        /*0060*/ 	.short	0x0007
        /*0062*/ 	.short	0x0028
        /*0064*/ 	.byte	0x00, 0xf0, 0x11, 0x00


	//----- nvinfo : EIATTR_KPARAM_INFO
	.align		4
.L_153:
        /*0068*/ 	.byte	0x04, 0x17
        /*006a*/ 	.short	(.L_155 - .L_154)
.L_154:
        /*006c*/ 	.word	0x00000000
        /*0070*/ 	.short	0x0006
        /*0072*/ 	.short	0x0024
        /*0074*/ 	.byte	0x00, 0xf0, 0x11, 0x00


	//----- nvinfo : EIATTR_KPARAM_INFO
	.align		4
.L_155:
        /*0078*/ 	.byte	0x04, 0x17
        /*007a*/ 	.short	(.L_157 - .L_156)
.L_156:
        /*007c*/ 	.word	0x00000000
        /*0080*/ 	.short	0x0005
        /*0082*/ 	.short	0x0020
        /*0084*/ 	.byte	0x00, 0xf0, 0x11, 0x00


	//----- nvinfo : EIATTR_KPARAM_INFO
	.align		4
.L_157:
        /*0088*/ 	.byte	0x04, 0x17
        /*008a*/ 	.short	(.L_159 - .L_158)
.L_158:
        /*008c*/ 	.word	0x00000000
        /*0090*/ 	.short	0x0004
        /*0092*/ 	.short	0x001c
        /*0094*/ 	.byte	0x00, 0xf0, 0x11, 0x00


	//----- nvinfo : EIATTR_KPARAM_INFO
	.align		4
.L_159:
        /*0098*/ 	.byte	0x04, 0x17
        /*009a*/ 	.short	(.L_161 - .L_160)
.L_160:
        /*009c*/ 	.word	0x00000000
        /*00a0*/ 	.short	0x0003
        /*00a2*/ 	.short	0x0018
        /*00a4*/ 	.byte	0x00, 0xf0, 0x11, 0x00


	//----- nvinfo : EIATTR_KPARAM_INFO
	.align		4
.L_161:
        /*00a8*/ 	.byte	0x04, 0x17
        /*00aa*/ 	.short	(.L_163 - .L_162)
.L_162:
        /*00ac*/ 	.word	0x00000000
        /*00b0*/ 	.short	0x0002
        /*00b2*/ 	.short	0x0010
        /*00b4*/ 	.byte	0x00, 0xf5, 0x21, 0x00


	//----- nvinfo : EIATTR_KPARAM_INFO
	.align		4
.L_163:
        /*00b8*/ 	.byte	0x04, 0x17
        /*00ba*/ 	.short	(.L_165 - .L_164)
.L_164:
        /*00bc*/ 	.word	0x00000000
        /*00c0*/ 	.short	0x0001
        /*00c2*/ 	.short	0x0008
        /*00c4*/ 	.byte	0x00, 0xf5, 0x21, 0x00


	//----- nvinfo : EIATTR_KPARAM_INFO
	.align		4
.L_165:
        /*00c8*/ 	.byte	0x04, 0x17
        /*00ca*/ 	.short	(.L_167 - .L_166)
.L_166:
        /*00cc*/ 	.word	0x00000000
        /*00d0*/ 	.short	0x0000
        /*00d2*/ 	.short	0x0000
        /*00d4*/ 	.byte	0x00, 0xf5, 0x21, 0x00


	//----- nvinfo : EIATTR_SPARSE_MMA_MASK
	.align		4
.L_167:
        /*00d8*/ 	.byte	0x03, 0x50
        /*00da*/ 	.short	0x0000


	//----- nvinfo : EIATTR_MAXREG_COUNT
	.align		4
        /*00dc*/ 	.byte	0x03, 0x1b
        /*00de*/ 	.short	0x00ff


	//----- nvinfo : EIATTR_NUM_BARRIERS
	.align		4
        /*00e0*/ 	.byte	0x02, 0x4c
        /*00e2*/ 	.byte	0x01
	.zero		1


	//----- nvinfo : EIATTR_MERCURY_ISA_VERSION
	.align		4
        /*00e4*/ 	.byte	0x03, 0x5f
        /*00e6*/ 	.short	0x0101


	//----- nvinfo : EIATTR_VRC_CTA_INIT_COUNT
	.align		4
        /*00e8*/ 	.byte	0x02, 0x4a
	.zero		1
	.zero		1


	//----- nvinfo : EIATTR_EXIT_INSTR_OFFSETS
	.align		4
        /*00ec*/ 	.byte	0x04, 0x1c
        /*00ee*/ 	.short	(.L_169 - .L_168)


	//   ....[0]....
.L_168:
        /*00f0*/ 	.word	0x00001730


	//   ....[1]....
        /*00f4*/ 	.word	0x00002560


	//----- nvinfo : EIATTR_CRS_STACK_SIZE
	.align		4
.L_169:
        /*00f8*/ 	.byte	0x04, 0x1e
        /*00fa*/ 	.short	(.L_171 - .L_170)
.L_170:
        /*00fc*/ 	.word	0x00000000


	//----- nvinfo : EIATTR_CBANK_PARAM_SIZE
	.align		4
.L_171:
        /*0100*/ 	.byte	0x03, 0x19
        /*0102*/ 	.short	0x0040


	//----- nvinfo : EIATTR_PARAM_CBANK
	.align		4
        /*0104*/ 	.byte	0x04, 0x0a
        /*0106*/ 	.short	(.L_173 - .L_172)
	.align		4
.L_172:
        /*0108*/ 	.word	index@(.nv.constant0._Z7conv_isPfS_S_iiiiiiiiii)
        /*010c*/ 	.short	0x0380
        /*010e*/ 	.short	0x0040


	//----- nvinfo : EIATTR_SW_WAR
	.align		4
.L_173:
        /*0110*/ 	.byte	0x04, 0x36
        /*0112*/ 	.short	(.L_175 - .L_174)
.L_174:
        /*0114*/ 	.word	0x00000008
.L_175:


//--------------------- .nv.info._Z7conv_wsPfS_S_iiiiiiiiii --------------------------
	.section	.nv.info._Z7conv_wsPfS_S_iiiiiiiiii,"",@"SHT_CUDA_INFO"
	.sectionflags	@""
	.align	4


	//----- nvinfo : EIATTR_CUDA_API_VERSION
	.align		4
        /*0000*/ 	.byte	0x04, 0x37
        /*0002*/ 	.short	(.L_177 - .L_176)
.L_176:
        /*0004*/ 	.word	0x00000082


	//----- nvinfo : EIATTR_KPARAM_INFO
	.align		4
.L_177:
        /*0008*/ 	.byte	0x04, 0x17
        /*000a*/ 	.short	(.L_179 - .L_178)
.L_178:
        /*000c*/ 	.word	0x00000000
        /*0010*/ 	.short	0x000c
        /*0012*/ 	.short	0x003c
        /*0014*/ 	.byte	0x00, 0xf0, 0x11, 0x00


	//----- nvinfo : EIATTR_KPARAM_INFO
	.align		4
.L_179:
        /*0018*/ 	.byte	0x04, 0x17
        /*001a*/ 	.short	(.L_181 - .L_180)
.L_180:
        /*001c*/ 	.word	0x00000000
        /*0020*/ 	.short	0x000b
        /*0022*/ 	.short	0x0038
        /*0024*/ 	.byte	0x00, 0xf0, 0x11, 0x00


	//----- nvinfo : EIATTR_KPARAM_INFO
	.align		4
.L_181:
        /*0028*/ 	.byte	0x04, 0x17
        /*002a*/ 	.short	(.L_183 - .L_182)
.L_182:
        /*002c*/ 	.word	0x00000000
        /*0030*/ 	.short	0x000a
        /*0032*/ 	.short	0x0034
        /*0034*/ 	.byte	0x00, 0xf0, 0x11, 0x00


	//----- nvinfo : EIATTR_KPARAM_INFO
	.align		4
.L_183:
        /*0038*/ 	.byte	0x04, 0x17
        /*003a*/ 	.short	(.L_185 - .L_184)
.L_184:
        /*003c*/ 	.word	0x00000000
        /*0040*/ 	.short	0x0009
        /*0042*/ 	.short	0x0030
        /*0044*/ 	.byte	0x00, 0xf0, 0x11, 0x00


	//----- nvinfo : EIATTR_KPARAM_INFO
	.align		4
.L_185:
        /*0048*/ 	.byte	0x04, 0x17
        /*004a*/ 	.short	(.L_187 - .L_186)
.L_186:
        /*004c*/ 	.word	0x00000000
        /*0050*/ 	.short	0x0008
        /*0052*/ 	.short	0x002c
        /*0054*/ 	.byte	0x00, 0xf0, 0x11, 0x00


	//----- nvinfo : EIATTR_KPARAM_INFO
	.align		4
.L_187:
        /*0058*/ 	.byte	0x04, 0x17
        /*005a*/ 	.short	(.L_189 - .L_188)
.L_188:
        /*005c*/ 	.word	0x00000000
        /*0060*/ 	.short	0x0007
        /*0062*/ 	.short	0x0028
        /*0064*/ 	.byte	0x00, 0xf0, 0x11, 0x00


	//----- nvinfo : EIATTR_KPARAM_INFO
	.align		4
.L_189:
        /*0068*/ 	.byte	0x04, 0x17
        /*006a*/ 	.short	(.L_191 - .L_190)
.L_190:
        /*006c*/ 	.word	0x00000000
        /*0070*/ 	.short	0x0006
        /*0072*/ 	.short	0x0024
        /*0074*/ 	.byte	0x00, 0xf0, 0x11, 0x00


	//----- nvinfo : EIATTR_KPARAM_INFO
	.align		4
.L_191:
        /*0078*/ 	.byte	0x04, 0x17
        /*007a*/ 	.short	(.L_193 - .L_192)
.L_192:
        /*007c*/ 	.word	0x00000000
        /*0080*/ 	.short	0x0005
        /*0082*/ 	.short	0x0020
        /*0084*/ 	.byte	0x00, 0xf0, 0x11, 0x00


	//----- nvinfo : EIATTR_KPARAM_INFO
	.align		4
.L_193:
        /*0088*/ 	.byte	0x04, 0x17
        /*008a*/ 	.short	(.L_195 - .L_194)
.L_194:
        /*008c*/ 	.word	0x00000000
        /*0090*/ 	.short	0x0004
        /*0092*/ 	.short	0x001c
        /*0094*/ 	.byte	0x00, 0xf0, 0x11, 0x00


	//----- nvinfo : EIATTR_KPARAM_INFO
	.align		4
.L_195:
        /*0098*/ 	.byte	0x04, 0x17
        /*009a*/ 	.short	(.L_197 - .L_196)
.L_196:
        /*009c*/ 	.word	0x00000000
        /*00a0*/ 	.short	0x0003
        /*00a2*/ 	.short	0x0018
        /*00a4*/ 	.byte	0x00, 0xf0, 0x11, 0x00


	//----- nvinfo : EIATTR_KPARAM_INFO
	.align		4
.L_197:
        /*00a8*/ 	.byte	0x04, 0x17
        /*00aa*/ 	.short	(.L_199 - .L_198)
.L_198:
        /*00ac*/ 	.word	0x00000000
        /*00b0*/ 	.short	0x0002
        /*00b2*/ 	.short	0x0010
        /*00b4*/ 	.byte	0x00, 0xf5, 0x21, 0x00


	//----- nvinfo : EIATTR_KPARAM_INFO
	.align		4
.L_199:
        /*00b8*/ 	.byte	0x04, 0x17
        /*00ba*/ 	.short	(.L_201 - .L_200)
.L_200:
        /*00bc*/ 	.word	0x00000000
        /*00c0*/ 	.short	0x0001
        /*00c2*/ 	.short	0x0008
        /*00c4*/ 	.byte	0x00, 0xf5, 0x21, 0x00


	//----- nvinfo : EIATTR_KPARAM_INFO
	.align		4
.L_201:
        /*00c8*/ 	.byte	0x04, 0x17
        /*00ca*/ 	.short	(.L_203 - .L_202)
.L_202:
        /*00cc*/ 	.word	0x00000000
        /*00d0*/ 	.short	0x0000
        /*00d2*/ 	.short	0x0000
        /*00d4*/ 	.byte	0x00, 0xf5, 0x21, 0x00


	//----- nvinfo : EIATTR_SPARSE_MMA_MASK
	.align		4
.L_203:
        /*00d8*/ 	.byte	0x03, 0x50
        /*00da*/ 	.short	0x0000


	//----- nvinfo : EIATTR_MAXREG_COUNT
	.align		4
        /*00dc*/ 	.byte	0x03, 0x1b
        /*00de*/ 	.short	0x00ff


	//----- nvinfo : EIATTR_NUM_BARRIERS
	.align		4
        /*00e0*/ 	.byte	0x02, 0x4c
        /*00e2*/ 	.byte	0x01
	.zero		1


	//----- nvinfo : EIATTR_MERCURY_ISA_VERSION
	.align		4
        /*00e4*/ 	.byte	0x03, 0x5f
        /*00e6*/ 	.short	0x0101


	//----- nvinfo : EIATTR_VRC_CTA_INIT_COUNT
	.align		4
        /*00e8*/ 	.byte	0x02, 0x4a
	.zero		1
	.zero		1


	//----- nvinfo : EIATTR_EXIT_INSTR_OFFSETS
	.align		4
        /*00ec*/ 	.byte	0x04, 0x1c
        /*00ee*/ 	.short	(.L_205 - .L_204)


	//   ....[0]....
.L_204:
        /*00f0*/ 	.word	0x00000f10


	//   ....[1]....
        /*00f4*/ 	.word	0x00001ce0


	//----- nvinfo : EIATTR_CRS_STACK_SIZE
	.align		4
.L_205:
        /*00f8*/ 	.byte	0x04, 0x1e
        /*00fa*/ 	.short	(.L_207 - .L_206)
.L_206:
        /*00fc*/ 	.word	0x00000000


	//----- nvinfo : EIATTR_CBANK_PARAM_SIZE
	.align		4
.L_207:
        /*0100*/ 	.byte	0x03, 0x19
        /*0102*/ 	.short	0x0040


	//----- nvinfo : EIATTR_PARAM_CBANK
	.align		4
        /*0104*/ 	.byte	0x04, 0x0a
        /*0106*/ 	.short	(.L_209 - .L_208)
	.align		4
.L_208:
        /*0108*/ 	.word	index@(.nv.constant0._Z7conv_wsPfS_S_iiiiiiiiii)
        /*010c*/ 	.short	0x0380
        /*010e*/ 	.short	0x0040


	//----- nvinfo : EIATTR_SW_WAR
	.align		4
.L_209:
        /*0110*/ 	.byte	0x04, 0x36
        /*0112*/ 	.short	(.L_211 - .L_210)
.L_210:
        /*0114*/ 	.word	0x00000008
.L_211:


//--------------------- .nv.callgraph             --------------------------
	.section	.nv.callgraph,"",@"SHT_CUDA_CALLGRAPH"
	.align	4
	.sectionentsize	8
	.align		4
        /*0000*/ 	.word	0x00000000
	.align		4
        /*0004*/ 	.word	0xffffffff
	.align		4
        /*0008*/ 	.word	0x00000000
	.align		4
        /*000c*/ 	.word	0xfffffffe
	.align		4
        /*0010*/ 	.word	0x00000000
	.align		4
        /*0014*/ 	.word	0xfffffffd
	.align		4
        /*0018*/ 	.word	0x00000000
	.align		4
        /*001c*/ 	.word	0xfffffffc


//--------------------- .text._Z2mpPfS_iiiiiiiii  --------------------------
	.section	.text._Z2mpPfS_iiiiiiiii,"ax",@progbits
	.align	128
        .global         _Z2mpPfS_iiiiiiiii
        .type           _Z2mpPfS_iiiiiiiii,@function
        .size           _Z2mpPfS_iiiiiiiii,(.L_x_73 - _Z2mpPfS_iiiiiiiii)
        .other          _Z2mpPfS_iiiiiiiii,@"STO_CUDA_ENTRY STV_DEFAULT"
_Z2mpPfS_iiiiiiiii:
.text._Z2mpPfS_iiiiiiiii:
[----:B------:R-:W-:Y:S08]  /*0000*/  LDC R1, c[0x0][0x37c] ;  /* 0x0000df00ff017b82 */ /* 0x000ff00000000800 */
[----:B------:R-:W0:Y:S01]  /*0010*/  LDC.64 R2, c[0x0][0x3a8] ;  /* 0x0000ea00ff027b82 */ /* 0x000e220000000a00 */
[----:B------:R-:W1:Y:S01]  /*0020*/  S2R R9, SR_CTAID.X ;  /* 0x0000000000097919 */ /* 0x000e620000002500 */
[----:B0-----:R-:W-:-:S05]  /*0030*/  IMAD R2, R3, R2, RZ ;  /* 0x0000000203027224 */ /* 0x001fca00078e02ff */
[----:B------:R-:W-:Y:S02]  /*0040*/  I2FP.F32.S32 R0, R2 ;  /* 0x0000000200007245 */ /* 0x000fe40000201400 */
[----:B-1----:R-:W-:-:S03]  /*0050*/  IABS R10, R9 ;  /* 0x00000009000a7213 */ /* 0x002fc60000000000 */
[----:B------:R-:W-:-:S04]  /*0060*/  FMUL R0, R0, 0.001953125 ;  /* 0x3b00000000007820 */ /* 0x000fc80000400000 */
[----:B------:R-:W0:Y:S02]  /*0070*/  F2I.CEIL.NTZ R6, R0 ;  /* 0x0000000000067305 */ /* 0x000e24000020b100 */
[-C--:B0-----:R-:W-:Y:S02]  /*0080*/  IABS R11, R6.reuse ;  /* 0x00000006000b7213 */ /* 0x081fe40000000000 */
[----:B------:R-:W-:-:S04]  /*0090*/  IABS R0, R6 ;  /* 0x0000000600007213 */ /* 0x000fc80000000000 */
[----:B------:R-:W0:Y:S08]  /*00a0*/  I2F.RP R7, R11 ;  /* 0x0000000b00077306 */ /* 0x000e300000209400 */
[----:B0-----:R-:W0:Y:S02]  /*00b0*/  MUFU.RCP R7, R7 ;  /* 0x0000000700077308 */ /* 0x001e240000001000 */
[----:B0-----:R-:W-:-:S02]  /*00c0*/  VIADD R4, R7, 0xffffffe ;  /* 0x0ffffffe07047836 */ /* 0x001fc40000000000 */
[----:B------:R-:W-:-:S04]  /*00d0*/  IMAD.MOV R7, RZ, RZ, -R0 ;  /* 0x000000ffff077224 */ /* 0x000fc800078e0a00 */
[----:B------:R0:W1:Y:S02]  /*00e0*/  F2I.FTZ.U32.TRUNC.NTZ R5, R4 ;  /* 0x0000000400057305 */ /* 0x000064000021f000 */
[----:B0-----:R-:W-:Y:S02]  /*00f0*/  IMAD.MOV.U32 R4, RZ, RZ, RZ ;  /* 0x000000ffff047224 */ /* 0x001fe400078e00ff */
[----:B-1----:R-:W-:-:S04]  /*0100*/  IMAD.MOV R8, RZ, RZ, -R5 ;  /* 0x000000ffff087224 */ /* 0x002fc800078e0a05 */
[----:B------:R-:W-:Y:S02]  /*0110*/  IMAD R13, R8, R11, RZ ;  /* 0x0000000b080d7224 */ /* 0x000fe400078e02ff */
[----:B------:R-:W-:Y:S02]  /*0120*/  IMAD.MOV.U32 R8, RZ, RZ, R10 ;  /* 0x000000ffff087224 */ /* 0x000fe400078e000a */
[----:B------:R-:W-:-:S06]  /*0130*/  IMAD.HI.U32 R5, R5, R13, R4 ;  /* 0x0000000d05057227 */ /* 0x000fcc00078e0004 */
[----:B------:R-:W-:-:S04]  /*0140*/  IMAD.HI.U32 R0, R5, R8, RZ ;  /* 0x0000000805007227 */ /* 0x000fc800078e00ff */
[----:B------:R-:W-:Y:S02]  /*0150*/  IMAD R4, R0, R7, R8 ;  /* 0x0000000700047224 */ /* 0x000fe400078e0208 */
[----:B------:R-:W0:Y:S03]  /*0160*/  S2R R7, SR_TID.X ;  /* 0x0000000000077919 */ /* 0x000e260000002100 */
[----:B------:R-:W-:-:S13]  /*0170*/  ISETP.GT.U32.AND P2, PT, R11, R4, PT ;  /* 0x000000040b00720c */ /* 0x000fda0003f44070 */
[----:B------:R-:W-:Y:S02]  /*0180*/  @!P2 IMAD.IADD R4, R4, 0x1, -R11 ;  /* 0x000000010404a824 */ /* 0x000fe400078e0a0b */
[----:B------:R-:W-:Y:S01]  /*0190*/  @!P2 VIADD R0, R0, 0x1 ;  /* 0x000000010000a836 */ /* 0x000fe20000000000 */
[----:B------:R-:W-:Y:S02]  /*01a0*/  ISETP.NE.AND P2, PT, R6, RZ, PT ;  /* 0x000000ff0600720c */ /* 0x000fe40003f45270 */
[----:B------:R-:W-:Y:S02]  /*01b0*/  ISETP.GE.U32.AND P0, PT, R4, R11, PT ;  /* 0x0000000b0400720c */ /* 0x000fe40003f06070 */
[----:B------:R-:W-:-:S04]  /*01c0*/  LOP3.LUT R4, R9, R6, RZ, 0x3c, !PT ;  /* 0x0000000609047212 */ /* 0x000fc800078e3cff */
[----:B------:R-:W-:-:S07]  /*01d0*/  ISETP.GE.AND P1, PT, R4, RZ, PT ;  /* 0x000000ff0400720c */ /* 0x000fce0003f26270 */
[----:B------:R-:W-:-:S06]  /*01e0*/  @P0 VIADD R0, R0, 0x1 ;  /* 0x0000000100000836 */ /* 0x000fcc0000000000 */
[----:B------:R-:W-:Y:S01]  /*01f0*/  @!P1 IMAD.MOV R0, RZ, RZ, -R0 ;  /* 0x000000ffff009224 */ /* 0x000fe200078e0a00 */
[----:B------:R-:W-:-:S05]  /*0200*/  @!P2 LOP3.LUT R0, RZ, R6, RZ, 0x33, !PT ;  /* 0x00000006ff00a212 */ /* 0x000fca00078e33ff */
[----:B------:R-:W-:-:S04]  /*0210*/  IMAD.MOV R4, RZ, RZ, -R0 ;  /* 0x000000ffff047224 */ /* 0x000fc800078e0a00 */
[----:B------:R-:W-:-:S04]  /*0220*/  IMAD R6, R6, R4, R9 ;  /* 0x0000000406067224 */ /* 0x000fc800078e0209 */
[----:B------:R-:W-:-:S05]  /*0230*/  IMAD R2, R6, -0x200, R2 ;  /* 0xfffffe0006027824 */ /* 0x000fca00078e0202 */
[----:B------:R-:W-:-:S04]  /*0240*/  VIMNMX R2, PT, PT, R2, 0x200, PT ;  /* 0x0000020002027848 */ /* 0x000fc80003fe0100 */
[----:B0-----:R-:W-:-:S13]  /*0250*/  ISETP.GE.AND P0, PT, R7, R2, PT ;  /* 0x000000020700720c */ /* 0x001fda0003f06270 */
[----:B------:R-:W-:Y:S05]  /*0260*/  @P0 EXIT ;  /* 0x000000000000094d */ /* 0x000fea0003800000 */
[----:B------:R-:W-:Y:S01]  /*0270*/  IABS R9, R3 ;  /* 0x0000000300097213 */ /* 0x000fe20000000000 */
[----:B------:R-:W-:Y:S01]  /*0280*/  IMAD R10, R6, 0x200, R7 ;  /* 0x00000200060a7824 */ /* 0x000fe200078e0207 */
[----:B------:R-:W0:Y:S01]  /*0290*/  LDCU.64 UR6, c[0x0][0x3a0] ;  /* 0x00007400ff0677ac */ /* 0x000e220008000a00 */
[----:B------:R-:W-:Y:S01]  /*02a0*/  BSSY.RECONVERGENT B1, `(.L_x_0) ;  /* 0x00000e3000017945 */ /* 0x000fe20003800200 */
[----:B------:R-:W1:Y:S01]  /*02b0*/  I2F.RP R2, R9 ;  /* 0x0000000900027306 */ /* 0x000e620000209400 */
[----:B------:R-:W-:Y:S01]  /*02c0*/  IMAD.MOV.U32 R24, RZ, RZ, -0x1f528714 ;  /* 0xe0ad78ecff187424 */ /* 0x000fe200078e00ff */
[----:B------:R-:W-:Y:S01]  /*02d0*/  IABS R6, R10 ;  /* 0x0000000a00067213 */ /* 0x000fe20000000000 */
[----:B------:R-:W2:Y:S05]  /*02e0*/  LDCU.64 UR4, c[0x0][0x358] ;  /* 0x00006b00ff0477ac */ /* 0x000eaa0008000a00 */
[----:B-1----:R-:W1:Y:S02]  /*02f0*/  MUFU.RCP R2, R2 ;  /* 0x0000000200027308 */ /* 0x002e640000001000 */
[----:B-1----:R-:W-:-:S06]  /*0300*/  VIADD R4, R2, 0xffffffe ;  /* 0x0ffffffe02047836 */ /* 0x002fcc0000000000 */
[----:B------:R1:W3:Y:S02]  /*0310*/  F2I.FTZ.U32.TRUNC.NTZ R5, R4 ;  /* 0x0000000400057305 */ /* 0x0002e4000021f000 */
[----:B-1----:R-:W-:Y:S02]  /*0320*/  IMAD.MOV.U32 R4, RZ, RZ, RZ ;  /* 0x000000ffff047224 */ /* 0x002fe400078e00ff */
[----:B---3--:R-:W-:-:S04]  /*0330*/  IMAD.MOV R8, RZ, RZ, -R5 ;  /* 0x000000ffff087224 */ /* 0x008fc800078e0a05 */
[----:B------:R-:W-:-:S04]  /*0340*/  IMAD R7, R8, R9, RZ ;  /* 0x0000000908077224 */ /* 0x000fc800078e02ff */
[----:B------:R-:W-:-:S06]  /*0350*/  IMAD.HI.U32 R5, R5, R7, R4 ;  /* 0x0000000705057227 */ /* 0x000fcc00078e0004 */
[----:B------:R-:W-:-:S04]  /*0360*/  IMAD.HI.U32 R2, R5, R6, RZ ;  /* 0x0000000605027227 */ /* 0x000fc800078e00ff */
[----:B------:R-:W-:-:S04]  /*0370*/  IMAD.MOV R5, RZ, RZ, -R2 ;  /* 0x000000ffff057224 */ /* 0x000fc800078e0a02 */
[C---:B------:R-:W-:Y:S02]  /*0380*/  IMAD R4, R9.reuse, R5, R6 ;  /* 0x0000000509047224 */ /* 0x040fe400078e0206 */
[----:B------:R-:W0:Y:S03]  /*0390*/  LDC.64 R6, c[0x0][0x390] ;  /* 0x0000e400ff067b82 */ /* 0x000e260000000a00 */
[----:B------:R-:W-:-:S13]  /*03a0*/  ISETP.GT.U32.AND P2, PT, R9, R4, PT ;  /* 0x000000040900720c */ /* 0x000fda0003f44070 */
[----:B------:R-:W-:Y:S02]  /*03b0*/  @!P2 IMAD.IADD R4, R4, 0x1, -R9 ;  /* 0x000000010404a824 */ /* 0x000fe400078e0a09 */
[----:B------:R-:W-:Y:S01]  /*03c0*/  @!P2 VIADD R2, R2, 0x1 ;  /* 0x000000010202a836 */ /* 0x000fe20000000000 */
[----:B------:R-:W-:Y:S02]  /*03d0*/  ISETP.NE.AND P2, PT, R3, RZ, PT ;  /* 0x000000ff0300720c */ /* 0x000fe40003f45270 */
[----:B------:R-:W-:Y:S02]  /*03e0*/  ISETP.GE.U32.AND P0, PT, R4, R9, PT ;  /* 0x000000090400720c */ /* 0x000fe40003f06070 */
[----:B------:R-:W-:Y:S01]  /*03f0*/  LOP3.LUT R4, R10, R3, RZ, 0x3c, !PT ;  /* 0x000000030a047212 */ /* 0x000fe200078e3cff */
[----:B------:R-:W1:Y:S03]  /*0400*/  LDC.64 R8, c[0x0][0x398] ;  /* 0x0000e600ff087b82 */ /* 0x000e660000000a00 */
[----:B------:R-:W-:-:S07]  /*0410*/  ISETP.GE.AND P1, PT, R4, RZ, PT ;  /* 0x000000ff0400720c */ /* 0x000fce0003f26270 */
[----:B------:R-:W-:-:S06]  /*0420*/  @P0 VIADD R2, R2, 0x1 ;  /* 0x0000000102020836 */ /* 0x000fcc0000000000 */
[----:B------:R-:W-:Y:S01]  /*0430*/  @!P1 IMAD.MOV R2, RZ, RZ, -R2 ;  /* 0x000000ffff029224 */ /* 0x000fe200078e0a02 */
[----:B------:R-:W-:-:S05]  /*0440*/  @!P2 LOP3.LUT R2, RZ, R3, RZ, 0x33, !PT ;  /* 0x00000003ff02a212 */ /* 0x000fca00078e33ff */
[----:B------:R-:W-:-:S04]  /*0450*/  IMAD.MOV R4, RZ, RZ, -R2 ;  /* 0x000000ffff047224 */ /* 0x000fc800078e0a02 */
[----:B0-----:R-:W-:Y:S02]  /*0460*/  IMAD R5, R4, UR6, R6 ;  /* 0x0000000604057c24 */ /* 0x001fe4000f8e0206 */
[----:B------:R-:W-:-:S03]  /*0470*/  IMAD R3, R3, R4, R10 ;  /* 0x0000000403037224 */ /* 0x000fc600078e020a */
[----:B-1----:R-:W-:Y:S01]  /*0480*/  VIMNMX R4, PT, PT, R5, R8, PT ;  /* 0x0000000805047248 */ /* 0x002fe20003fe0100 */
[----:B------:R-:W-:-:S03]  /*0490*/  IMAD R5, R3, UR7, RZ ;  /* 0x0000000703057c24 */ /* 0x000fc6000f8e02ff */
[----:B------:R-:W-:Y:S01]  /*04a0*/  ISETP.GE.AND P0, PT, R4, 0x1, PT ;  /* 0x000000010400780c */ /* 0x000fe20003f06270 */
[----:B------:R-:W-:-:S05]  /*04b0*/  IMAD.MOV R6, RZ, RZ, -R5 ;  /* 0x000000ffff067224 */ /* 0x000fca00078e0a05 */
[----:B------:R-:W-:-:S07]  /*04c0*/  VIADDMNMX R6, R6, R7, R9, PT ;  /* 0x0000000706067246 */ /* 0x000fce0003800109 */
[----:B--2---:R-:W-:Y:S05]  /*04d0*/  @!P0 BRA `(.L_x_1) ;  /* 0x0000000800fc8947 */ /* 0x004fea0003800000 */
[C---:B------:R-:W-:Y:S01]  /*04e0*/  LOP3.LUT R8, R6.reuse, 0x7, RZ, 0xc0, !PT ;  /* 0x0000000706087812 */ /* 0x040fe200078ec0ff */
[----:B------:R-:W-:Y:S01]  /*04f0*/  IMAD.MOV.U32 R24, RZ, RZ, -0x1f528714 ;  /* 0xe0ad78ecff187424 */ /* 0x000fe200078e00ff */
[C---:B------:R-:W-:Y:S01]  /*0500*/  LOP3.LUT R10, R6.reuse, 0x7ffffff0, RZ, 0xc0, !PT ;  /* 0x7ffffff0060a7812 */ /* 0x040fe200078ec0ff */
[----:B------:R-:W-:Y:S01]  /*0510*/  IMAD.MOV.U32 R13, RZ, RZ, RZ ;  /* 0x000000ffff0d7224 */ /* 0x000fe200078e00ff */
[----:B------:R-:W-:Y:S01]  /*0520*/  LOP3.LUT R9, R6, 0xf, RZ, 0xc0, !PT ;  /* 0x0000000f06097812 */ /* 0x000fe200078ec0ff */
[----:B------:R-:W-:Y:S01]  /*0530*/  VIADD R7, R8, 0xffffffff ;  /* 0xffffffff08077836 */ /* 0x000fe20000000000 */
[----:B------:R-:W-:Y:S01]  /*0540*/  LOP3.LUT R11, R6, 0x3, RZ, 0xc0, !PT ;  /* 0x00000003060b7812 */ /* 0x000fe200078ec0ff */
[----:B------:R-:W-:-:S03]  /*0550*/  IMAD.MOV R12, RZ, RZ, -R10 ;  /* 0x000000ffff0c7224 */ /* 0x000fc600078e0a0a */
[----:B------:R-:W-:-:S13]  /*0560*/  ISETP.GE.U32.AND P0, PT, R7, 0x3, PT ;  /* 0x000000030700780c */ /* 0x000fda0003f06070 */
.L_x_12:
[----:B------:R-:W-:Y:S01]  /*0570*/  ISETP.GE.AND P1, PT, R6, 0x1, PT ;  /* 0x000000010600780c */ /* 0x000fe20003f26270 */
[----:B------:R-:W-:-:S12]  /*0580*/  BSSY.RECONVERGENT B0, `(.L_x_2) ;  /* 0x00000b1000007945 */ /* 0x000fd80003800200 */
[----:B------:R-:W-:Y:S05]  /*0590*/  @!P1 BRA `(.L_x_3) ;  /* 0x0000000800bc9947 */ /* 0x000fea0003800000 */
[----:B------:R-:W0:Y:S01]  /*05a0*/  LDCU UR6, c[0x0][0x3a0] ;  /* 0x00007400ff0677ac */ /* 0x000e220008000800 */
[----:B------:R-:W-:Y:S01]  /*05b0*/  ISETP.GE.U32.AND P1, PT, R6, 0x10, PT ;  /* 0x000000100600780c */ /* 0x000fe20003f26070 */
[----:B------:R-:W-:Y:S01]  /*05c0*/  BSSY.RECONVERGENT B2, `(.L_x_4) ;  /* 0x0000051000027945 */ /* 0x000fe20003800200 */
[----:B------:R-:W-:Y:S01]  /*05d0*/  IMAD.MOV.U32 R20, RZ, RZ, RZ ;  /* 0x000000ffff147224 */ /* 0x000fe200078e00ff */
[----:B------:R-:W1:Y:S01]  /*05e0*/  LDCU UR7, c[0x0][0x394] ;  /* 0x00007280ff0777ac */ /* 0x000e620008000800 */
[----:B0-----:R-:W-:-:S04]  /*05f0*/  IMAD R14, R2, UR6, R13 ;  /* 0x00000006020e7c24 */ /* 0x001fc8000f8e020d */
[----:B-1----:R-:W-:-:S05]  /*0600*/  IMAD R21, R14, UR7, R5 ;  /* 0x000000070e157c24 */ /* 0x002fca000f8e0205 */
[----:B------:R-:W-:Y:S05]  /*0610*/  @!P1 BRA `(.L_x_5) ;  /* 0x00000004002c9947 */ /* 0x000fea0003800000 */
[----:B------:R-:W0:Y:S01]  /*0620*/  LDC R23, c[0x0][0x3b0] ;  /* 0x0000ec00ff177b82 */ /* 0x000e220000000800 */
[----:B------:R-:W-:Y:S01]  /*0630*/  BSSY.RECONVERGENT B3, `(.L_x_6) ;  /* 0x0000048000037945 */ /* 0x000fe20003800200 */
[----:B------:R-:W-:Y:S02]  /*0640*/  IMAD.MOV.U32 R20, RZ, RZ, R12 ;  /* 0x000000ffff147224 */ /* 0x000fe400078e000c */
[----:B0-----:R-:W-:-:S07]  /*0650*/  IMAD R7, R21, R23, R0 ;  /* 0x0000001715077224 */ /* 0x001fce00078e0200 */
.L_x_7:
[----:B------:R-:W0:Y:S02]  /*0660*/  LDC.64 R14, c[0x0][0x380] ;  /* 0x0000e000ff0e7b82 */ /* 0x000e240000000a00 */
[----:B0-----:R-:W-:-:S05]  /*0670*/  IMAD.WIDE R14, R7, 0x4, R14 ;  /* 0x00000004070e7825 */ /* 0x001fca00078e020e */
[----:B------:R-:W2:Y:S01]  /*0680*/  LDG.E R29, desc[UR4][R14.64] ;  /* 0x000000040e1d7981 */ /* 0x000ea2000c1e1900 */
[----:B------:R-:W-:-:S05]  /*0690*/  IMAD.WIDE R18, R23, 0x4, R14 ;  /* 0x0000000417127825 */ /* 0x000fca00078e020e */
[----:B------:R0:W3:Y:S02]  /*06a0*/  LDG.E R22, desc[UR4][R18.64] ;  /* 0x0000000412167981 */ /* 0x0000e4000c1e1900 */
[----:B0-----:R-:W-:-:S05]  /*06b0*/  IMAD.WIDE R18, R23, 0x4, R18 ;  /* 0x0000000417127825 */ /* 0x001fca00078e0212 */
[----:B------:R0:W4:Y:S02]  /*06c0*/  LDG.E R28, desc[UR4][R18.64] ;  /* 0x00000004121c7981 */ /* 0x000124000c1e1900 */
[----:B0-----:R-:W-:-:S05]  /*06d0*/  IMAD.WIDE R18, R23, 0x4, R18 ;  /* 0x0000000417127825 */ /* 0x001fca00078e0212 */
[----:B------:R-:W5:Y:S01]  /*06e0*/  LDG.E R27, desc[UR4][R18.64] ;  /* 0x00000004121b7981 */ /* 0x000f62000c1e1900 */
[----:B------:R-:W-:-:S05]  /*06f0*/  IMAD.WIDE R16, R23, 0x4, R18 ;  /* 0x0000000417107825 */ /* 0x000fca00078e0212 */
[----:B------:R0:W5:Y:S01]  /*0700*/  LDG.E R26, desc[UR4][R16.64] ;  /* 0x00000004101a7981 */ /* 0x000162000c1e1900 */
[----:B------:R-:W-:-:S05]  /*0710*/  IMAD.WIDE R14, R23, 0x4, R16 ;  /* 0x00000004170e7825 */ /* 0x000fca00078e0210 */
[----:B------:R-:W5:Y:S01]  /*0720*/  LDG.E R25, desc[UR4][R14.64] ;  /* 0x000000040e197981 */ /* 0x000f62000c1e1900 */
[----:B0-----:R-:W-:-:S05]  /*0730*/  IMAD.WIDE R16, R23, 0x4, R14 ;  /* 0x0000000417107825 */ /* 0x001fca00078e020e */
[----:B------:R-:W5:Y:S01]  /*0740*/  LDG.E R14, desc[UR4][R16.64] ;  /* 0x00000004100e7981 */ /* 0x000f62000c1e1900 */
[----:B------:R-:W-:Y:S01]  /*0750*/  IMAD.WIDE R18, R23, 0x4, R16 ;  /* 0x0000000417127825 */ /* 0x000fe200078e0210 */
[----:B--2---:R-:W-:-:S04]  /*0760*/  FSETP.GT.AND P1, PT, R29, R24, PT ;  /* 0x000000181d00720b */ /* 0x004fc80003f24000 */
[----:B------:R-:W-:Y:S02]  /*0770*/  FSEL R29, R29, R24, P1 ;  /* 0x000000181d1d7208 */ /* 0x000fe40000800000 */
[----:B------:R0:W2:Y:S02]  /*0780*/  LDG.E R24, desc[UR4][R18.64] ;  /* 0x0000000412187981 */ /* 0x0000a4000c1e1900 */
[----:B---3--:R-:W-:-:S04]  /*0790*/  FSETP.GT.AND P1, PT, R22, R29, PT ;  /* 0x0000001d1600720b */ /* 0x008fc80003f24000 */
[----:B------:R-:W-:Y:S01]  /*07a0*/  FSEL R29, R22, R29, P1 ;  /* 0x0000001d161d7208 */ /* 0x000fe20000800000 */
[----:B0-----:R-:W-:-:S05]  /*07b0*/  IMAD.WIDE R18, R23, 0x4, R18 ;  /* 0x0000000417127825 */ /* 0x001fca00078e0212 */
[----:B------:R0:W3:Y:S01]  /*07c0*/  LDG.E R22, desc[UR4][R18.64] ;  /* 0x0000000412167981 */ /* 0x0000e2000c1e1900 */
[----:B----4-:R-:W-:Y:S01]  /*07d0*/  FSETP.GT.AND P1, PT, R28, R29, PT ;  /* 0x0000001d1c00720b */ /* 0x010fe20003f24000 */
[----:B------:R-:W-:-:S05]  /*07e0*/  IMAD.WIDE R16, R23, 0x4, R18 ;  /* 0x0000000417107825 */ /* 0x000fca00078e0212 */
[----:B------:R1:W4:Y:S01]  /*07f0*/  LDG.E R15, desc[UR4][R16.64] ;  /* 0x00000004100f7981 */ /* 0x000322000c1e1900 */
[----:B0-----:R-:W-:Y:S01]  /*0800*/  FSEL R18, R28, R29, P1 ;  /* 0x0000001d1c127208 */ /* 0x001fe20000800000 */
[----:B------:R-:W-:-:S03]  /*0810*/  IMAD.WIDE R28, R23, 0x4, R16 ;  /* 0x00000004171c7825 */ /* 0x000fc600078e0210 */
[----:B-----5:R-:W-:-:S04]  /*0820*/  FSETP.GT.AND P1, PT, R27, R18, PT ;  /* 0x000000121b00720b */ /* 0x020fc80003f24000 */
[----:B-1----:R-:W-:Y:S02]  /*0830*/  FSEL R17, R27, R18, P1 ;  /* 0x000000121b117208 */ /* 0x002fe40000800000 */
[----:B------:R0:W5:Y:S02]  /*0840*/  LDG.E R27, desc[UR4][R28.64] ;  /* 0x000000041c1b7981 */ /* 0x000164000c1e1900 */
[----:B------:R-:W-:-:S04]  /*0850*/  FSETP.GT.AND P1, PT, R26, R17, PT ;  /* 0x000000111a00720b */ /* 0x000fc80003f24000 */
[----:B------:R-:W-:Y:S01]  /*0860*/  FSEL R16, R26, R17, P1 ;  /* 0x000000111a107208 */ /* 0x000fe20000800000 */
[----:B0-----:R-:W-:-:S03]  /*0870*/  IMAD.WIDE R28, R23, 0x4, R28 ;  /* 0x00000004171c7825 */ /* 0x001fc600078e021c */
[-C--:B------:R-:W-:Y:S02]  /*0880*/  FSETP.GT.AND P1, PT, R25, R16.reuse, PT ;  /* 0x000000101900720b */ /* 0x080fe40003f24000 */
[----:B------:R0:W5:Y:S01]  /*0890*/  LDG.E R26, desc[UR4][R28.64] ;  /* 0x000000041c1a7981 */ /* 0x000162000c1e1900 */
[----:B------:R-:W-:Y:S01]  /*08a0*/  IMAD.WIDE R18, R23, 0x4, R28 ;  /* 0x0000000417127825 */ /* 0x000fe200078e021c */
[----:B0-----:R-:W-:-:S04]  /*08b0*/  FSEL R29, R25, R16, P1 ;  /* 0x00000010191d7208 */ /* 0x001fc80000800000 */
[----:B------:R-:W5:Y:S01]  /*08c0*/  LDG.E R25, desc[UR4][R18.64] ;  /* 0x0000000412197981 */ /* 0x000f62000c1e1900 */
[----:B------:R-:W-:Y:S01]  /*08d0*/  IMAD.WIDE R16, R23, 0x4, R18 ;  /* 0x0000000417107825 */ /* 0x000fe200078e0212 */
[----:B------:R-:W-:-:S04]  /*08e0*/  FSETP.GT.AND P1, PT, R14, R29, PT ;  /* 0x0000001d0e00720b */ /* 0x000fc80003f24000 */
[----:B------:R-:W-:Y:S02]  /*08f0*/  FSEL R29, R14, R29, P1 ;  /* 0x0000001d0e1d7208 */ /* 0x000fe40000800000 */
[----:B------:R0:W5:Y:S02]  /*0900*/  LDG.E R14, desc[UR4][R16.64] ;  /* 0x00000004100e7981 */ /* 0x000164000c1e1900 */
[----:B0-----:R-:W-:Y:S01]  /*0910*/  IMAD.WIDE R16, R23, 0x4, R16 ;  /* 0x0000000417107825 */ /* 0x001fe200078e0210 */
[----:B--2---:R-:W-:-:S04]  /*0920*/  FSETP.GT.AND P1, PT, R24, R29, PT ;  /* 0x0000001d1800720b */ /* 0x004fc80003f24000 */
[----:B------:R-:W-:Y:S02]  /*0930*/  FSEL R19, R24, R29, P1 ;  /* 0x0000001d18137208 */ /* 0x000fe40000800000 */
[----:B------:R-:W2:Y:S01]  /*0940*/  LDG.E R24, desc[UR4][R16.64] ;  /* 0x0000000410187981 */ /* 0x000ea2000c1e1900 */
[----:B------:R-:W-:-:S06]  /*0950*/  IMAD.WIDE R28, R23, 0x4, R16 ;  /* 0x00000004171c7825 */ /* 0x000fcc00078e0210 */
[----:B------:R-:W2:Y:S01]  /*0960*/  LDG.E R28, desc[UR4][R28.64] ;  /* 0x000000041c1c7981 */ /* 0x000ea2000c1e1900 */
[----:B---3--:R-:W-:-:S04]  /*0970*/  FSETP.GT.AND P1, PT, R22, R19, PT ;  /* 0x000000131600720b */ /* 0x008fc80003f24000 */
[----:B------:R-:W-:-:S04]  /*0980*/  FSEL R22, R22, R19, P1 ;  /* 0x0000001316167208 */ /* 0x000fc80000800000 */
[----:B----4-:R-:W-:-:S04]  /*0990*/  FSETP.GT.AND P1, PT, R15, R22, PT ;  /* 0x000000160f00720b */ /* 0x010fc80003f24000 */
[----:B------:R-:W-:-:S04]  /*09a0*/  FSEL R22, R15, R22, P1 ;  /* 0x000000160f167208 */ /* 0x000fc80000800000 */
[----:B-----5:R-:W-:-:S04]  /*09b0*/  FSETP.GT.AND P1, PT, R27, R22, PT ;  /* 0x000000161b00720b */ /* 0x020fc80003f24000 */
[----:B------:R-:W-:-:S04]  /*09c0*/  FSEL R27, R27, R22, P1 ;  /* 0x000000161b1b7208 */ /* 0x000fc80000800000 */
[----:B------:R-:W-:-:S04]  /*09d0*/  FSETP.GT.AND P1, PT, R26, R27, PT ;  /* 0x0000001b1a00720b */ /* 0x000fc80003f24000 */
[----:B------:R-:W-:-:S04]  /*09e0*/  FSEL R26, R26, R27, P1 ;  /* 0x0000001b1a1a7208 */ /* 0x000fc80000800000 */
[----:B------:R-:W-:-:S04]  /*09f0*/  FSETP.GT.AND P1, PT, R25, R26, PT ;  /* 0x0000001a1900720b */ /* 0x000fc80003f24000 */
[----:B------:R-:W-:Y:S01]  /*0a00*/  FSEL R25, R25, R26, P1 ;  /* 0x0000001a19197208 */ /* 0x000fe20000800000 */
[----:B------:R-:W-:-:S03]  /*0a10*/  VIADD R20, R20, 0x10 ;  /* 0x0000001014147836 */ /* 0x000fc60000000000 */
[-C--:B------:R-:W-:Y:S02]  /*0a20*/  FSETP.GT.AND P1, PT, R14, R25.reuse, PT ;  /* 0x000000190e00720b */ /* 0x080fe40003f24000 */
[----:B------:R-:W-:Y:S02]  /*0a30*/  ISETP.NE.AND P2, PT, R20, RZ, PT ;  /* 0x000000ff1400720c */ /* 0x000fe40003f45270 */
[----:B------:R-:W-:Y:S01]  /*0a40*/  FSEL R25, R14, R25, P1 ;  /* 0x000000190e197208 */ /* 0x000fe20000800000 */
[----:B------:R-:W-:-:S03]  /*0a50*/  IMAD R7, R23, 0x10, R7 ;  /* 0x0000001017077824 */ /* 0x000fc600078e0207 */
[----:B--2---:R-:W-:-:S04]  /*0a60*/  FSETP.GT.AND P1, PT, R24, R25, PT ;  /* 0x000000191800720b */ /* 0x004fc80003f24000 */
[----:B------:R-:W-:-:S04]  /*0a70*/  FSEL R25, R24, R25, P1 ;  /* 0x0000001918197208 */ /* 0x000fc80000800000 */
[----:B------:R-:W-:-:S04]  /*0a80*/  FSETP.GT.AND P1, PT, R28, R25, PT ;  /* 0x000000191c00720b */ /* 0x000fc80003f24000 */
[----:B------:R-:W-:Y:S01]  /*0a90*/  FSEL R24, R28, R25, P1 ;  /* 0x000000191c187208 */ /* 0x000fe20000800000 */
[----:B------:R-:W-:Y:S08]  /*0aa0*/  @P2 BRA `(.L_x_7) ;  /* 0xfffffff800ec2947 */ /* 0x000ff0000383ffff */
[----:B------:R-:W-:Y:S05]  /*0ab0*/  BSYNC.RECONVERGENT B3 ;  /* 0x0000000000037941 */ /* 0x000fea0003800200 */
.L_x_6:
[----:B------:R-:W-:-:S07]  /*0ac0*/  IMAD.MOV.U32 R20, RZ, RZ, R10 ;  /* 0x000000ffff147224 */ /* 0x000fce00078e000a */
.L_x_5:
[----:B------:R-:W-:Y:S05]  /*0ad0*/  BSYNC.RECONVERGENT B2 ;  /* 0x0000000000027941 */ /* 0x000fea0003800200 */
.L_x_4:
[----:B------:R-:W-:-:S13]  /*0ae0*/  ISETP.NE.AND P1, PT, R9, RZ, PT ;  /* 0x000000ff0900720c */ /* 0x000fda0003f25270 */
[----:B------:R-:W-:Y:S05]  /*0af0*/  @!P1 BRA `(.L_x_3) ;  /* 0x0000000400649947 */ /* 0x000fea0003800000 */
[----:B------:R-:W-:Y:S01]  /*0b00*/  VIADD R7, R9, 0xffffffff ;  /* 0xffffffff09077836 */ /* 0x000fe20000000000 */
[----:B------:R-:W-:Y:S01]  /*0b10*/  BSSY.RECONVERGENT B2, `(.L_x_8) ;  /* 0x0000029000027945 */ /* 0x000fe20003800200 */
[----:B------:R-:W-:-:S03]  /*0b20*/  ISETP.NE.AND P1, PT, R8, RZ, PT ;  /* 0x000000ff0800720c */ /* 0x000fc60003f25270 */
[----:B------:R-:W-:-:S13]  /*0b30*/  ISETP.GE.U32.AND P2, PT, R7, 0x7, PT ;  /* 0x000000070700780c */ /* 0x000fda0003f46070 */
[----:B------:R-:W-:Y:S05]  /*0b40*/  @!P2 BRA `(.L_x_9) ;  /* 0x000000000094a947 */ /* 0x000fea0003800000 */
[----:B------:R-:W0:Y:S01]  /*0b50*/  LDC R15, c[0x0][0x3b0] ;  /* 0x0000ec00ff0f7b82 */ /* 0x000e220000000800 */
[----:B------:R-:W-:-:S07]  /*0b60*/  IMAD.IADD R7, R21, 0x1, R20 ;  /* 0x0000000115077824 */ /* 0x000fce00078e0214 */
[----:B------:R-:W1:Y:S01]  /*0b70*/  LDC.64 R16, c[0x0][0x380] ;  /* 0x0000e000ff107b82 */ /* 0x000e620000000a00 */
[----:B0-----:R-:W-:-:S04]  /*0b80*/  IMAD R7, R7, R15, R0 ;  /* 0x0000000f07077224 */ /* 0x001fc800078e0200 */
[----:B-1----:R-:W-:-:S05]  /*0b90*/  IMAD.WIDE R16, R7, 0x4, R16 ;  /* 0x0000000407107825 */ /* 0x002fca00078e0210 */
[----:B------:R0:W2:Y:S02]  /*0ba0*/  LDG.E R7, desc[UR4][R16.64] ;  /* 0x0000000410077981 */ /* 0x0000a4000c1e1900 */
[----:B0-----:R-:W-:-:S05]  /*0bb0*/  IMAD.WIDE R16, R15, 0x4, R16 ;  /* 0x000000040f107825 */ /* 0x001fca00078e0210 */
[----:B------:R-:W3:Y:S01]  /*0bc0*/  LDG.E R25, desc[UR4][R16.64] ;  /* 0x0000000410197981 */ /* 0x000ee2000c1e1900 */
[----:B------:R-:W-:-:S05]  /*0bd0*/  IMAD.WIDE R26, R15, 0x4, R16 ;  /* 0x000000040f1a7825 */ /* 0x000fca00078e0210 */
[----:B------:R0:W4:Y:S02]  /*0be0*/  LDG.E R28, desc[UR4][R26.64] ;  /* 0x000000041a1c7981 */ /* 0x000124000c1e1900 */
[----:B0-----:R-:W-:-:S05]  /*0bf0*/  IMAD.WIDE R26, R15, 0x4, R26 ;  /* 0x000000040f1a7825 */ /* 0x001fca00078e021a */
[----:B------:R-:W5:Y:S01]  /*0c00*/  LDG.E R29, desc[UR4][R26.64] ;  /* 0x000000041a1d7981 */ /* 0x000f62000c1e1900 */
[----:B------:R-:W-:-:S04]  /*0c10*/  IMAD.WIDE R22, R15, 0x4, R26 ;  /* 0x000000040f167825 */ /* 0x000fc800078e021a */
[C---:B------:R-:W-:Y:S01]  /*0c20*/  IMAD.WIDE R18, R15.reuse, 0x4, R22 ;  /* 0x000000040f127825 */ /* 0x040fe200078e0216 */
[----:B------:R-:W5:Y:S03]  /*0c30*/  LDG.E R26, desc[UR4][R22.64] ;  /* 0x00000004161a7981 */ /* 0x000f66000c1e1900 */
[C---:B------:R-:W-:Y:S01]  /*0c40*/  IMAD.WIDE R16, R15.reuse, 0x4, R18 ;  /* 0x000000040f107825 */ /* 0x040fe200078e0212 */
[----:B------:R-:W5:Y:S03]  /*0c50*/  LDG.E R22, desc[UR4][R18.64] ;  /* 0x0000000412167981 */ /* 0x000f66000c1e1900 */
[----:B------:R-:W-:-:S06]  /*0c60*/  IMAD.WIDE R14, R15, 0x4, R16 ;  /* 0x000000040f0e7825 */ /* 0x000fcc00078e0210 */
[----:B------:R-:W5:Y:S04]  /*0c70*/  LDG.E R14, desc[UR4][R14.64] ;  /* 0x000000040e0e7981 */ /* 0x000f68000c1e1900 */
[----:B------:R-:W5:Y:S01]  /*0c80*/  LDG.E R18, desc[UR4][R16.64] ;  /* 0x0000000410127981 */ /* 0x000f62000c1e1900 */
[----:B------:R-:W-:Y:S01]  /*0c90*/  VIADD R20, R20, 0x8 ;  /* 0x0000000814147836 */ /* 0x000fe20000000000 */
[----:B--2---:R-:W-:-:S04]  /*0ca0*/  FSETP.GT.AND P2, PT, R7, R24, PT ;  /* 0x000000180700720b */ /* 0x004fc80003f44000 */
[----:B------:R-:W-:-:S04]  /*0cb0*/  FSEL R24, R7, R24, P2 ;  /* 0x0000001807187208 */ /* 0x000fc80001000000 */
        /* <DEDUP_REMOVED lines=9> */
[----:B------:R-:W-:-:S04]  /*0d50*/  FSEL R29, R22, R29, P2 ;  /* 0x0000001d161d7208 */ /* 0x000fc80001000000 */
[----:B------:R-:W-:-:S04]  /*0d60*/  FSETP.GT.AND P2, PT, R18, R29, PT ;  /* 0x0000001d1200720b */ /* 0x000fc80003f44000 */
[----:B------:R-:W-:-:S04]  /*0d70*/  FSEL R29, R18, R29, P2 ;  /* 0x0000001d121d7208 */ /* 0x000fc80001000000 */
[----:B------:R-:W-:-:S04]  /*0d80*/  FSETP.GT.AND P2, PT, R14, R29, PT ;  /* 0x0000001d0e00720b */ /* 0x000fc80003f44000 */
[----:B------:R-:W-:-:S09]  /*0d90*/  FSEL R24, R14, R29, P2 ;  /* 0x0000001d0e187208 */ /* 0x000fd20001000000 */
.L_x_9:
[----:B------:R-:W-:Y:S05]  /*0da0*/  BSYNC.RECONVERGENT B2 ;  /* 0x0000000000027941 */ /* 0x000fea0003800200 */
.L_x_8:
[----:B------:R-:W-:Y:S05]  /*0db0*/  @!P1 BRA `(.L_x_3) ;  /* 0x0000000000b49947 */ /* 0x000fea0003800000 */
[----:B------:R-:W-:Y:S01]  /*0dc0*/  BSSY.RECONVERGENT B2, `(.L_x_10) ;  /* 0x0000018000027945 */ /* 0x000fe20003800200 */
[----:B------:R-:W-:-:S03]  /*0dd0*/  ISETP.NE.AND P1, PT, R11, RZ, PT ;  /* 0x000000ff0b00720c */ /* 0x000fc60003f25270 */
[----:B------:R-:W-:Y:S10]  /*0de0*/  @!P0 BRA `(.L_x_11) ;  /* 0x0000000000548947 */ /* 0x000ff40003800000 */
[----:B------:R-:W0:Y:S01]  /*0df0*/  LDC R15, c[0x0][0x3b0] ;  /* 0x0000ec00ff0f7b82 */ /* 0x000e220000000800 */
[----:B------:R-:W-:-:S07]  /*0e00*/  IMAD.IADD R7, R21, 0x1, R20 ;  /* 0x0000000115077824 */ /* 0x000fce00078e0214 */
[----:B------:R-:W1:Y:S01]  /*0e10*/  LDC.64 R22, c[0x0][0x380] ;  /* 0x0000e000ff167b82 */ /* 0x000e620000000a00 */
[----:B0-----:R-:W-:-:S04]  /*0e20*/  IMAD R7, R7, R15, R0 ;  /* 0x0000000f07077224 */ /* 0x001fc800078e0200 */
[----:B-1----:R-:W-:-:S05]  /*0e30*/  IMAD.WIDE R22, R7, 0x4, R22 ;  /* 0x0000000407167825 */ /* 0x002fca00078e0216 */
[----:B------:R-:W2:Y:S01]  /*0e40*/  LDG.E R7, desc[UR4][R22.64] ;  /* 0x0000000416077981 */ /* 0x000ea2000c1e1900 */
[----:B------:R-:W-:-:S05]  /*0e50*/  IMAD.WIDE R18, R15, 0x4, R22 ;  /* 0x000000040f127825 */ /* 0x000fca00078e0216 */
[----:B------:R-:W3:Y:S01]  /*0e60*/  LDG.E R26, desc[UR4][R18.64] ;  /* 0x00000004121a7981 */ /* 0x000ee2000c1e1900 */
[----:B------:R-:W-:-:S05]  /*0e70*/  IMAD.WIDE R16, R15, 0x4, R18 ;  /* 0x000000040f107825 */ /* 0x000fca00078e0212 */
[----:B------:R-:W4:Y:S01]  /*0e80*/  LDG.E R28, desc[UR4][R16.64] ;  /* 0x00000004101c7981 */ /* 0x000f22000c1e1900 */
[----:B------:R-:W-:-:S06]  /*0e90*/  IMAD.WIDE R14, R15, 0x4, R16 ;  /* 0x000000040f0e7825 */ /* 0x000fcc00078e0210 */
        /* <DEDUP_REMOVED lines=9> */
[----:B------:R-:W-:-:S09]  /*0f30*/  FSEL R24, R14, R7, P2 ;  /* 0x000000070e187208 */ /* 0x000fd20001000000 */
.L_x_11:
[----:B------:R-:W-:Y:S05]  /*0f40*/  BSYNC.RECONVERGENT B2 ;  /* 0x0000000000027941 */ /* 0x000fea0003800200 */
.L_x_10:
[----:B------:R-:W-:Y:S05]  /*0f50*/  @!P1 BRA `(.L_x_3) ;  /* 0x00000000004c9947 */ /* 0x000fea0003800000 */
[----:B------:R-:W0:Y:S01]  /*0f60*/  LDC R17, c[0x0][0x3b0] ;  /* 0x0000ec00ff117b82 */ /* 0x000e220000000800 */
[----:B------:R-:W-:-:S07]  /*0f70*/  IMAD.IADD R21, R21, 0x1, R20 ;  /* 0x0000000115157824 */ /* 0x000fce00078e0214 */
[----:B------:R-:W1:Y:S01]  /*0f80*/  LDC.64 R14, c[0x0][0x380] ;  /* 0x0000e000ff0e7b82 */ /* 0x000e620000000a00 */
[----:B0-----:R-:W-:-:S04]  /*0f90*/  IMAD R21, R21, R17, R0 ;  /* 0x0000001115157224 */ /* 0x001fc800078e0200 */
[----:B-1----:R-:W-:-:S05]  /*0fa0*/  IMAD.WIDE R14, R21, 0x4, R14 ;  /* 0x00000004150e7825 */ /* 0x002fca00078e020e */
[----:B------:R-:W2:Y:S01]  /*0fb0*/  LDG.E R7, desc[UR4][R14.64] ;  /* 0x000000040e077981 */ /* 0x000ea2000c1e1900 */
[----:B------:R-:W-:Y:S02]  /*0fc0*/  ISETP.NE.AND P2, PT, R11, 0x1, PT ;  /* 0x000000010b00780c */ /* 0x000fe40003f45270 */
[----:B--2---:R-:W-:-:S04]  /*0fd0*/  FSETP.GT.AND P1, PT, R7, R24, PT ;  /* 0x000000180700720b */ /* 0x004fc80003f24000 */
[----:B------:R-:W-:-:S07]  /*0fe0*/  FSEL R24, R7, R24, P1 ;  /* 0x0000001807187208 */ /* 0x000fce0000800000 */
[----:B------:R-:W-:Y:S05]  /*0ff0*/  @!P2 BRA `(.L_x_3) ;  /* 0x000000000024a947 */ /* 0x000fea0003800000 */
[----:B------:R-:W-:Y:S01]  /*1000*/  ISETP.NE.AND P1, PT, R11, 0x2, PT ;  /* 0x000000020b00780c */ /* 0x000fe20003f25270 */
[----:B------:R-:W-:-:S05]  /*1010*/  IMAD.WIDE R14, R17, 0x4, R14 ;  /* 0x00000004110e7825 */ /* 0x000fca00078e020e */
[----:B------:R-:W2:Y:S07]  /*1020*/  LDG.E R7, desc[UR4][R14.64] ;  /* 0x000000040e077981 */ /* 0x000eae000c1e1900 */
[----:B------:R-:W-:-:S06]  /*1030*/  @P1 IMAD.WIDE R16, R17, 0x4, R14 ;  /* 0x0000000411101825 */ /* 0x000fcc00078e020e */
[----:B------:R-:W3:Y:S01]  /*1040*/  @P1 LDG.E R17, desc[UR4][R16.64] ;  /* 0x0000000410111981 */ /* 0x000ee2000c1e1900 */
[----:B--2---:R-:W-:-:S04]  /*1050*/  FSETP.GT.AND P2, PT, R7, R24, PT ;  /* 0x000000180700720b */ /* 0x004fc80003f44000 */
[----:B------:R-:W-:-:S04]  /*1060*/  FSEL R24, R7, R24, P2 ;  /* 0x0000001807187208 */ /* 0x000fc80001000000 */
[----:B---3--:R-:W-:-:S04]  /*1070*/  @P1 FSETP.GT.AND P2, PT, R17, R24, PT ;  /* 0x000000181100120b */ /* 0x008fc80003f44000 */
[----:B------:R-:W-:-:S09]  /*1080*/  @P1 FSEL R24, R17, R24, P2 ;  /* 0x0000001811181208 */ /* 0x000fd20001000000 */
.L_x_3:
[----:B------:R-:W-:Y:S05]  /*1090*/  BSYNC.RECONVERGENT B0 ;  /* 0x0000000000007941 */ /* 0x000fea0003800200 */
.L_x_2:
[----:B------:R-:W-:-:S05]  /*10a0*/  VIADD R13, R13, 0x1 ;  /* 0x000000010d0d7836 */ /* 0x000fca0000000000 */
[----:B------:R-:W-:-:S13]  /*10b0*/  ISETP.NE.AND P1, PT, R13, R4, PT ;  /* 0x000000040d00720c */ /* 0x000fda0003f25270 */
[----:B------:R-:W-:Y:S05]  /*10c0*/  @P1 BRA `(.L_x_12) ;  /* 0xfffffff400281947 */ /* 0x000fea000383ffff */
.L_x_1:
[----:B------:R-:W-:Y:S05]  /*10d0*/  BSYNC.RECONVERGENT B1 ;  /* 0x0000000000017941 */ /* 0x000fea0003800200 */
.L_x_0:
[----:B------:R-:W0:Y:S01]  /*10e0*/  LDCU UR6, c[0x0][0x3ac] ;  /* 0x00007580ff0677ac */ /* 0x000e220008000800 */
[----:B------:R-:W1:Y:S01]  /*10f0*/  LDC.64 R4, c[0x0][0x388] ;  /* 0x0000e200ff047b82 */ /* 0x000e620000000a00 */
[----:B------:R-:W2:Y:S01]  /*1100*/  LDCU UR7, c[0x0][0x3b0] ;  /* 0x00007600ff0777ac */ /* 0x000ea20008000800 */
[----:B0-----:R-:W-:-:S04]  /*1110*/  IMAD R3, R2, UR6, R3 ;  /* 0x0000000602037c24 */ /* 0x001fc8000f8e0203 */
[----:B--2---:R-:W-:-:S04]  /*1120*/  IMAD R3, R3, UR7, R0 ;  /* 0x0000000703037c24 */ /* 0x004fc8000f8e0200 */
[----:B-1----:R-:W-:-:S05]  /*1130*/  IMAD.WIDE R2, R3, 0x4, R4 ;  /* 0x0000000403027825 */ /* 0x002fca00078e0204 */
[----:B------:R-:W-:Y:S01]  /*1140*/  STG.E desc[UR4][R2.64], R24 ;  /* 0x0000001802007986 */ /* 0x000fe2000c101904 */
[----:B------:R-:W-:Y:S05]  /*1150*/  EXIT ;  /* 0x000000000000794d */ /* 0x000fea0003800000 */
.L_x_13:
[----:B------:R-:W-:-:S00]  /*1160*/  BRA `(.L_x_13) ;  /* 0xfffffffc00fc7947 */ /* 0x000fc0000383ffff */
[----:B------:R-:W-:-:S00]  /*1170*/  NOP ;  /* 0x0000000000007918 */ /* 0x000fc00000000000 */
        /* <DEDUP_REMOVED lines=8> */
.L_x_73:


//--------------------- .text._Z2bnPfS_S_S_S_fiii --------------------------
	.section	.text._Z2bnPfS_S_S_S_fiii,"ax",@progbits
	.align	128
        .global         _Z2bnPfS_S_S_S_fiii
        .type           _Z2bnPfS_S_S_S_fiii,@function
        .size           _Z2bnPfS_S_S_S_fiii,(.L_x_72 - _Z2bnPfS_S_S_S_fiii)
        .other          _Z2bnPfS_S_S_S_fiii,@"STO_CUDA_ENTRY STV_DEFAULT"
_Z2bnPfS_S_S_S_fiii:
.text._Z2bnPfS_S_S_S_fiii:
[----:B------:R-:W-:Y:S08]  /*0000*/  LDC R1, c[0x0][0x37c] ;  /* 0x0000df00ff017b82 */ /* 0x000ff00000000800 */
[----:B------:R-:W0:Y:S01]  /*0010*/  LDC R0, c[0x0][0x3ac] ;  /* 0x0000eb00ff007b82 */ /* 0x000e220000000800 */
[----:B------:R-:W0:Y:S01]  /*0020*/  LDCU UR4, c[0x0][0x3b0] ;  /* 0x00007600ff0477ac */ /* 0x000e220008000800 */
[----:B------:R-:W1:Y:S01]  /*0030*/  S2R R7, SR_CTAID.X ;  /* 0x0000000000077919 */ /* 0x000e620000002500 */
[----:B------:R-:W2:Y:S01]  /*0040*/  S2R R15, SR_TID.X ;  /* 0x00000000000f7919 */ /* 0x000ea20000002100 */
[----:B0-----:R-:W-:-:S05]  /*0050*/  IMAD R0, R0, UR4, RZ ;  /* 0x0000000400007c24 */ /* 0x001fca000f8e02ff */
[----:B------:R-:W-:-:S05]  /*0060*/  I2FP.F32.S32 R2, R0 ;  /* 0x0000000000027245 */ /* 0x000fca0000201400 */
[----:B------:R-:W-:Y:S01]  /*0070*/  FMUL R4, R2, 0.001953125 ;  /* 0x3b00000002047820 */ /* 0x000fe20000400000 */
[----:B-1----:R-:W-:-:S05]  /*0080*/  IABS R8, R7 ;  /* 0x0000000700087213 */ /* 0x002fca0000000000 */
        /* <DEDUP_REMOVED lines=8> */
[----:B0-----:R-:W-:Y:S02]  /*0110*/  HFMA2 R2, -RZ, RZ, 0, 0 ;  /* 0x00000000ff027431 */ /* 0x001fe400000001ff */
[----:B-1----:R-:W-:-:S04]  /*0120*/  IMAD.MOV R6, RZ, RZ, -R3 ;  /* 0x000000ffff067224 */ /* 0x002fc800078e0a03 */
[----:B------:R-:W-:Y:S02]  /*0130*/  IMAD R11, R6, R9, RZ ;  /* 0x00000009060b7224 */ /* 0x000fe400078e02ff */
[----:B------:R-:W-:Y:S02]  /*0140*/  IMAD.MOV.U32 R6, RZ, RZ, R8 ;  /* 0x000000ffff067224 */ /* 0x000fe400078e0008 */
[----:B------:R-:W-:-:S06]  /*0150*/  IMAD.HI.U32 R3, R3, R11, R2 ;  /* 0x0000000b03037227 */ /* 0x000fcc00078e0002 */
[----:B------:R-:W-:-:S04]  /*0160*/  IMAD.HI.U32 R3, R3, R6, RZ ;  /* 0x0000000603037227 */ /* 0x000fc800078e00ff */
[----:B------:R-:W-:-:S05]  /*0170*/  IMAD R2, R3, R5, R6 ;  /* 0x0000000503027224 */ /* 0x000fca00078e0206 */
[----:B------:R-:W-:-:S13]  /*0180*/  ISETP.GT.U32.AND P2, PT, R9, R2, PT ;  /* 0x000000020900720c */ /* 0x000fda0003f44070 */
[----:B------:R-:W-:Y:S02]  /*0190*/  @!P2 IMAD.IADD R2, R2, 0x1, -R9 ;  /* 0x000000010202a824 */ /* 0x000fe400078e0a09 */
[----:B------:R-:W-:Y:S01]  /*01a0*/  @!P2 VIADD R3, R3, 0x1 ;  /* 0x000000010303a836 */ /* 0x000fe20000000000 */
[----:B------:R-:W-:Y:S02]  /*01b0*/  ISETP.NE.AND P2, PT, R4, RZ, PT ;  /* 0x000000ff0400720c */ /* 0x000fe40003f45270 */
[----:B------:R-:W-:Y:S02]  /*01c0*/  ISETP.GE.U32.AND P0, PT, R2, R9, PT ;  /* 0x000000090200720c */ /* 0x000fe40003f06070 */
[----:B------:R-:W-:-:S04]  /*01d0*/  LOP3.LUT R2, R7, R4, RZ, 0x3c, !PT ;  /* 0x0000000407027212 */ /* 0x000fc800078e3cff */
[----:B------:R-:W-:-:S07]  /*01e0*/  ISETP.GE.AND P1, PT, R2, RZ, PT ;  /* 0x000000ff0200720c */ /* 0x000fce0003f26270 */
[----:B------:R-:W-:-:S05]  /*01f0*/  @P0 IADD3 R3, PT, PT, R3, 0x1, RZ ;  /* 0x0000000103030810 */ /* 0x000fca0007ffe0ff */
[----:B------:R-:W-:-:S04]  /*0200*/  IMAD.MOV.U32 R17, RZ, RZ, R3 ;  /* 0x000000ffff117224 */ /* 0x000fc800078e0003 */
[----:B------:R-:W-:Y:S01]  /*0210*/  @!P1 IMAD.MOV R17, RZ, RZ, -R17 ;  /* 0x000000ffff119224 */ /* 0x000fe200078e0a11 */
[----:B------:R-:W-:-:S05]  /*0220*/  @!P2 LOP3.LUT R17, RZ, R4, RZ, 0x33, !PT ;  /* 0x00000004ff11a212 */ /* 0x000fca00078e33ff */
[----:B------:R-:W-:-:S04]  /*0230*/  IMAD.MOV R2, RZ, RZ, -R17 ;  /* 0x000000ffff027224 */ /* 0x000fc800078e0a11 */
[----:B------:R-:W-:-:S04]  /*0240*/  IMAD R8, R4, R2, R7 ;  /* 0x0000000204087224 */ /* 0x000fc800078e0207 */
[----:B------:R-:W-:-:S05]  /*0250*/  IMAD R0, R8, -0x200, R0 ;  /* 0xfffffe0008007824 */ /* 0x000fca00078e0200 */
[----:B------:R-:W-:-:S04]  /*0260*/  VIMNMX R0, PT, PT, R0, 0x200, PT ;  /* 0x0000020000007848 */ /* 0x000fc80003fe0100 */
[----:B--2---:R-:W-:-:S13]  /*0270*/  ISETP.GE.AND P0, PT, R15, R0, PT ;  /* 0x000000000f00720c */ /* 0x004fda0003f06270 */
[----:B------:R-:W-:Y:S05]  /*0280*/  @P0 EXIT ;  /* 0x000000000000094d */ /* 0x000fea0003800000 */
[----:B------:R-:W-:Y:S01]  /*0290*/  ISETP.NE.AND P0, PT, R15, RZ, PT ;  /* 0x000000ff0f00720c */ /* 0x000fe20003f05270 */
[----:B------:R-:W0:Y:S01]  /*02a0*/  LDC.64 R6, c[0x0][0x398] ;  /* 0x0000e600ff067b82 */ /* 0x000e220000000a00 */
[----:B------:R-:W1:Y:S01]  /*02b0*/  LDCU.64 UR6, c[0x0][0x358] ;  /* 0x00006b00ff0677ac */ /* 0x000e620008000a00 */
[----:B------:R-:W2:Y:S06]  /*02c0*/  LDCU UR8, c[0x0][0x3b4] ;  /* 0x00007680ff0877ac */ /* 0x000eac0008000800 */
[----:B------:R-:W3:Y:S08]  /*02d0*/  LDC.64 R2, c[0x0][0x390] ;  /* 0x0000e400ff027b82 */ /* 0x000ef00000000a00 */
[----:B------:R-:W4:Y:S01]  /*02e0*/  @!P0 LDC.64 R4, c[0x0][0x388] ;  /* 0x0000e200ff048b82 */ /* 0x000f220000000a00 */
[----:B0-----:R-:W-:-:S07]  /*02f0*/  @!P0 IMAD.WIDE R6, R17, 0x4, R6 ;  /* 0x0000000411068825 */ /* 0x001fce00078e0206 */
[----:B------:R-:W0:Y:S01]  /*0300*/  S2UR UR5, SR_CgaCtaId ;  /* 0x00000000000579c3 */ /* 0x000e220000008800 */
[----:B-1----:R-:W5:Y:S01]  /*0310*/  @!P0 LDG.E R9, desc[UR6][R6.64] ;  /* 0x0000000606098981 */ /* 0x002f62000c1e1900 */
[----:B---3--:R-:W-:-:S06]  /*0320*/  @!P0 IMAD.WIDE R2, R17, 0x4, R2 ;  /* 0x0000000411028825 */ /* 0x008fcc00078e0202 */
[----:B------:R-:W1:Y:S01]  /*0330*/  LDC.64 R10, c[0x0][0x380] ;  /* 0x0000e000ff0a7b82 */ /* 0x000e620000000a00 */
[----:B------:R-:W3:Y:S01]  /*0340*/  @!P0 LDG.E R12, desc[UR6][R2.64] ;  /* 0x00000006020c8981 */ /* 0x000ee2000c1e1900 */
[----:B----4-:R-:W-:-:S05]  /*0350*/  @!P0 IMAD.WIDE R4, R17, 0x4, R4 ;  /* 0x0000000411048825 */ /* 0x010fca00078e0204 */
[----:B------:R-:W3:Y:S01]  /*0360*/  @!P0 LDG.E R13, desc[UR6][R4.64] ;  /* 0x00000006040d8981 */ /* 0x000ee2000c1e1900 */
[----:B------:R-:W-:Y:S02]  /*0370*/  UMOV UR4, 0x400 ;  /* 0x0000040000047882 */ /* 0x000fe40000000000 */
[----:B0-----:R-:W-:Y:S01]  /*0380*/  ULEA UR4, UR5, UR4, 0x18 ;  /* 0x0000000405047291 */ /* 0x001fe2000f8ec0ff */
[----:B------:R-:W-:-:S05]  /*0390*/  LEA R8, R8, R15, 0x9 ;  /* 0x0000000f08087211 */ /* 0x000fca00078e48ff */
[----:B--2---:R-:W-:-:S04]  /*03a0*/  IMAD R8, R8, UR8, R17 ;  /* 0x0000000808087c24 */ /* 0x004fc8000f8e0211 */
[----:B-1----:R-:W-:Y:S01]  /*03b0*/  IMAD.WIDE R10, R8, 0x4, R10 ;  /* 0x00000004080a7825 */ /* 0x002fe200078e020a */
[----:B-----5:R-:W-:Y:S04]  /*03c0*/  @!P0 STS [UR4+0x8], R9 ;  /* 0x00000809ff008988 */ /* 0x020fe80008000804 */
[----:B---3--:R-:W-:Y:S01]  /*03d0*/  @!P0 STS.64 [UR4], R12 ;  /* 0x0000000cff008988 */ /* 0x008fe20008000a04 */
[----:B------:R-:W-:Y:S06]  /*03e0*/  BAR.SYNC.DEFER_BLOCKING 0x0 ;  /* 0x0000000000007b1d */ /* 0x000fec0000010000 */
[----:B------:R-:W2:Y:S04]  /*03f0*/  LDG.E R10, desc[UR6][R10.64] ;  /* 0x000000060a0a7981 */ /* 0x000ea8000c1e1900 */
[----:B------:R-:W0:Y:S02]  /*0400*/  LDS.128 R4, [UR4] ;  /* 0x00000004ff047984 */ /* 0x000e240008000c00 */
[----:B0-----:R-:W-:Y:S01]  /*0410*/  VIADD R0, R6, 0xf3000000 ;  /* 0xf300000006007836 */ /* 0x001fe20000000000 */
[----:B------:R0:W1:Y:S04]  /*0420*/  MUFU.RSQ R3, R6 ;  /* 0x0000000600037308 */ /* 0x0000680000001400 */
[----:B------:R-:W-:Y:S01]  /*0430*/  ISETP.GT.U32.AND P0, PT, R0, 0x727fffff, PT ;  /* 0x727fffff0000780c */ /* 0x000fe20003f04070 */
[----:B--2---:R-:W-:-:S04]  /*0440*/  FADD R5, R10, -R5 ;  /* 0x800000050a057221 */ /* 0x004fc80000000000 */
[----:B------:R-:W-:-:S08]  /*0450*/  FMUL R0, R4, R5 ;  /* 0x0000000504007220 */ /* 0x000fd00000400000 */
[----:B01----:R-:W-:Y:S05]  /*0460*/  @!P0 BRA `(.L_x_14) ;  /* 0x0000000000108947 */ /* 0x003fea0003800000 */
[----:B------:R-:W-:-:S07]  /*0470*/  MOV R7, 0x490 ;  /* 0x0000049000077802 */ /* 0x000fce0000000f00 */
[----:B------:R-:W-:Y:S05]  /*0480*/  CALL.REL.NOINC `($__internal_0_$__cuda_sm20_sqrt_rn_f32_slowpath) ;  /* 0x0000000000647944 */ /* 0x000fea0003c00000 */
[----:B------:R-:W-:Y:S01]  /*0490*/  IMAD.MOV.U32 R2, RZ, RZ, R6 ;  /* 0x000000ffff027224 */ /* 0x000fe200078e0006 */
[----:B------:R-:W-:Y:S06]  /*04a0*/  BRA `(.L_x_15) ;  /* 0x0000000000107947 */ /* 0x000fec0003800000 */
.L_x_14:
[C---:B------:R-:W-:Y:S01]  /*04b0*/  FMUL.FTZ R5, R3.reuse, R6 ;  /* 0x0000000603057220 */ /* 0x040fe20000410000 */
[----:B------:R-:W-:-:S03]  /*04c0*/  FMUL.FTZ R3, R3, 0.5 ;  /* 0x3f00000003037820 */ /* 0x000fc60000410000 */
[----:B------:R-:W-:-:S04]  /*04d0*/  FFMA R2, -R5, R5, R6 ;  /* 0x0000000505027223 */ /* 0x000fc80000000106 */
[----:B------:R-:W-:-:S07]  /*04e0*/  FFMA R2, R2, R3, R5 ;  /* 0x0000000302027223 */ /* 0x000fce0000000005 */
.L_x_15:
[----:B------:R-:W0:Y:S01]  /*04f0*/  LDCU UR4, c[0x0][0x3a8] ;  /* 0x00007500ff0477ac */ /* 0x000e220008000800 */
[----:B------:R-:W-:Y:S01]  /*0500*/  BSSY.RECONVERGENT B0, `(.L_x_16) ;  /* 0x000000d000007945 */ /* 0x000fe20003800200 */
[----:B0-----:R-:W-:-:S04]  /*0510*/  FADD R7, R2, UR4 ;  /* 0x0000000402077e21 */ /* 0x001fc80008000000 */
[----:B------:R-:W0:Y:S08]  /*0520*/  MUFU.RCP R2, R7 ;  /* 0x0000000700027308 */ /* 0x000e300000001000 */
[----:B------:R-:W1:Y:S01]  /*0530*/  FCHK P0, R0, R7 ;  /* 0x0000000700007302 */ /* 0x000e620000000000 */
[----:B0-----:R-:W-:-:S04]  /*0540*/  FFMA R3, -R7, R2, 1 ;  /* 0x3f80000007037423 */ /* 0x001fc80000000102 */
[----:B------:R-:W-:-:S04]  /*0550*/  FFMA R3, R2, R3, R2 ;  /* 0x0000000302037223 */ /* 0x000fc80000000002 */
[----:B------:R-:W-:-:S04]  /*0560*/  FFMA R2, R0, R3, RZ ;  /* 0x0000000300027223 */ /* 0x000fc800000000ff */
[----:B------:R-:W-:-:S04]  /*0570*/  FFMA R4, -R7, R2, R0 ;  /* 0x0000000207047223 */ /* 0x000fc80000000100 */
[----:B------:R-:W-:Y:S01]  /*0580*/  FFMA R5, R3, R4, R2 ;  /* 0x0000000403057223 */ /* 0x000fe20000000002 */
[----:B-1----:R-:W-:Y:S06]  /*0590*/  @!P0 BRA `(.L_x_17) ;  /* 0x00000000000c8947 */ /* 0x002fec0003800000 */
[----:B------:R-:W-:-:S07]  /*05a0*/  MOV R2, 0x5c0 ;  /* 0x000005c000027802 */ /* 0x000fce0000000f00 */
[----:B------:R-:W-:Y:S05]  /*05b0*/  CALL.REL.NOINC `($__internal_1_$__cuda_sm3x_div_rn_noftz_f32_slowpath) ;  /* 0x0000000000747944 */ /* 0x000fea0003c00000 */
[----:B------:R-:W-:-:S07]  /*05c0*/  IMAD.MOV.U32 R5, RZ, RZ, R0 ;  /* 0x000000ffff057224 */ /* 0x000fce00078e0000 */
.L_x_17:
[----:B------:R-:W-:Y:S05]  /*05d0*/  BSYNC.RECONVERGENT B0 ;  /* 0x0000000000007941 */ /* 0x000fea0003800200 */
.L_x_16:
[----:B------:R-:W0:Y:S02]  /*05e0*/  LDC.64 R2, c[0x0][0x3a0] ;  /* 0x0000e800ff027b82 */ /* 0x000e240000000a00 */
[----:B0-----:R-:W-:-:S05]  /*05f0*/  IMAD.WIDE R8, R8, 0x4, R2 ;  /* 0x0000000408087825 */ /* 0x001fca00078e0202 */
[----:B------:R-:W-:Y:S01]  /*0600*/  STG.E desc[UR6][R8.64], R5 ;  /* 0x0000000508007986 */ /* 0x000fe2000c101906 */
[----:B------:R-:W-:Y:S05]  /*0610*/  EXIT ;  /* 0x000000000000794d */ /* 0x000fea0003800000 */
        .weak           $__internal_0_$__cuda_sm20_sqrt_rn_f32_slowpath
        .type           $__internal_0_$__cuda_sm20_sqrt_rn_f32_slowpath,@function
        .size           $__internal_0_$__cuda_sm20_sqrt_rn_f32_slowpath,($__internal_1_$__cuda_sm3x_div_rn_noftz_f32_slowpath - $__internal_0_$__cuda_sm20_sqrt_rn_f32_slowpath)
$__internal_0_$__cuda_sm20_sqrt_rn_f32_slowpath:
[----:B------:R-:W-:-:S13]  /*0620*/  LOP3.LUT P0, RZ, R6, 0x7fffffff, RZ, 0xc0, !PT ;  /* 0x7fffffff06ff7812 */ /* 0x000fda000780c0ff */
[----:B------:R-:W-:Y:S05]  /*0630*/  @!P0 BRA `(.L_x_18) ;  /* 0x0000000000488947 */ /* 0x000fea0003800000 */
[----:B------:R-:W-:Y:S02]  /*0640*/  FSETP.GEU.FTZ.AND P0, PT, R6, RZ, PT ;  /* 0x000000ff0600720b */ /* 0x000fe40003f1e000 */
[----:B------:R-:W-:-:S11]  /*0650*/  MOV R2, R6 ;  /* 0x0000000600027202 */ /* 0x000fd60000000f00 */
[----:B------:R-:W-:Y:S01]  /*0660*/  @!P0 IMAD.MOV.U32 R6, RZ, RZ, 0x7fffffff ;  /* 0x7fffffffff068424 */ /* 0x000fe200078e00ff */
[----:B------:R-:W-:Y:S06]  /*0670*/  @!P0 BRA `(.L_x_18) ;  /* 0x0000000000388947 */ /* 0x000fec0003800000 */
[----:B------:R-:W-:-:S13]  /*0680*/  FSETP.GTU.FTZ.AND P0, PT, |R2|, +INF , PT ;  /* 0x7f8000000200780b */ /* 0x000fda0003f1c200 */
[----:B------:R-:W-:Y:S01]  /*0690*/  @P0 FADD.FTZ R6, R2, 1 ;  /* 0x3f80000002060421 */ /* 0x000fe20000010000 */
[----:B------:R-:W-:Y:S06]  /*06a0*/  @P0 BRA `(.L_x_18) ;  /* 0x00000000002c0947 */ /* 0x000fec0003800000 */
[----:B------:R-:W-:-:S13]  /*06b0*/  FSETP.NEU.FTZ.AND P0, PT, |R2|, +INF , PT ;  /* 0x7f8000000200780b */ /* 0x000fda0003f1d200 */
[----:B------:R-:W-:Y:S01]  /*06c0*/  @!P0 IMAD.MOV.U32 R6, RZ, RZ, R2 ;  /* 0x000000ffff068224 */ /* 0x000fe200078e0002 */
[----:B------:R-:W-:Y:S06]  /*06d0*/  @!P0 BRA `(.L_x_18) ;  /* 0x0000000000208947 */ /* 0x000fec0003800000 */
[----:B------:R-:W-:-:S04]  /*06e0*/  FFMA R2, R2, 1.84467440737095516160e+19, RZ ;  /* 0x5f80000002027823 */ /* 0x000fc800000000ff */
[----:B------:R-:W0:Y:S02]  /*06f0*/  MUFU.RSQ R3, R2 ;  /* 0x0000000200037308 */ /* 0x000e240000001400 */
[----:B0-----:R-:W-:Y:S01]  /*0700*/  FMUL.FTZ R5, R2, R3 ;  /* 0x0000000302057220 */ /* 0x001fe20000410000 */
[----:B------:R-:W-:-:S03]  /*0710*/  FMUL.FTZ R3, R3, 0.5 ;  /* 0x3f00000003037820 */ /* 0x000fc60000410000 */
[----:B------:R-:W-:-:S04]  /*0720*/  FADD.FTZ R4, -R5, -RZ ;  /* 0x800000ff05047221 */ /* 0x000fc80000010100 */
[----:B------:R-:W-:-:S04]  /*0730*/  FFMA R4, R5, R4, R2 ;  /* 0x0000000405047223 */ /* 0x000fc80000000002 */
[----:B------:R-:W-:-:S04]  /*0740*/  FFMA R3, R4, R3, R5 ;  /* 0x0000000304037223 */ /* 0x000fc80000000005 */
[----:B------:R-:W-:-:S07]  /*0750*/  FMUL.FTZ R6, R3, 2.3283064365386962891e-10 ;  /* 0x2f80000003067820 */ /* 0x000fce0000410000 */
.L_x_18:
[----:B------:R-:W-:Y:S02]  /*0760*/  HFMA2 R3, -RZ, RZ, 0, 0 ;  /* 0x00000000ff037431 */ /* 0x000fe400000001ff */
[----:B------:R-:W-:-:S04]  /*0770*/  IMAD.MOV.U32 R2, RZ, RZ, R7 ;  /* 0x000000ffff027224 */ /* 0x000fc800078e0007 */
[----:B------:R-:W-:Y:S05]  /*0780*/  RET.REL.NODEC R2 `(_Z2bnPfS_S_S_S_fiii) ;  /* 0xfffffff8021c7950 */ /* 0x000fea0003c3ffff */
        .weak           $__internal_1_$__cuda_sm3x_div_rn_noftz_f32_slowpath
        .type           $__internal_1_$__cuda_sm3x_div_rn_noftz_f32_slowpath,@function
        .size           $__internal_1_$__cuda_sm3x_div_rn_noftz_f32_slowpath,(.L_x_72 - $__internal_1_$__cuda_sm3x_div_rn_noftz_f32_slowpath)
$__internal_1_$__cuda_sm3x_div_rn_noftz_f32_slowpath:
[--C-:B------:R-:W-:Y:S01]  /*0790*/  SHF.R.U32.HI R4, RZ, 0x17, R7.reuse ;  /* 0x00000017ff047819 */ /* 0x100fe20000011607 */
[----:B------:R-:W-:Y:S01]  /*07a0*/  BSSY.RECONVERGENT B1, `(.L_x_19) ;  /* 0x0000065000017945 */ /* 0x000fe20003800200 */
[----:B------:R-:W-:Y:S01]  /*07b0*/  SHF.R.U32.HI R3, RZ, 0x17, R0 ;  /* 0x00000017ff037819 */ /* 0x000fe20000011600 */
[----:B------:R-:W-:Y:S01]  /*07c0*/  IMAD.MOV.U32 R5, RZ, RZ, R7 ;  /* 0x000000ffff057224 */ /* 0x000fe200078e0007 */
[----:B------:R-:W-:Y:S02]  /*07d0*/  LOP3.LUT R12, R4, 0xff, RZ, 0xc0, !PT ;  /* 0x000000ff040c7812 */ /* 0x000fe400078ec0ff */
[----:B------:R-:W-:Y:S02]  /*07e0*/  LOP3.LUT R10, R3, 0xff, RZ, 0xc0, !PT ;  /* 0x000000ff030a7812 */ /* 0x000fe400078ec0ff */
[----:B------:R-:W-:Y:S01]  /*07f0*/  MOV R4, R0 ;  /* 0x0000000000047202 */ /* 0x000fe20000000f00 */
[----:B------:R-:W-:Y:S02]  /*0800*/  VIADD R11, R12, 0xffffffff ;  /* 0xffffffff0c0b7836 */ /* 0x000fe40000000000 */
[----:B------:R-:W-:-:S03]  /*0810*/  VIADD R9, R10, 0xffffffff ;  /* 0xffffffff0a097836 */ /* 0x000fc60000000000 */
[----:B------:R-:W-:-:S04]  /*0820*/  ISETP.GT.U32.AND P0, PT, R11, 0xfd, PT ;  /* 0x000000fd0b00780c */ /* 0x000fc80003f04070 */
[----:B------:R-:W-:-:S13]  /*0830*/  ISETP.GT.U32.OR P0, PT, R9, 0xfd, P0 ;  /* 0x000000fd0900780c */ /* 0x000fda0000704470 */
[----:B------:R-:W-:Y:S01]  /*0840*/  @!P0 IMAD.MOV.U32 R6, RZ, RZ, RZ ;  /* 0x000000ffff068224 */ /* 0x000fe200078e00ff */
[----:B------:R-:W-:Y:S06]  /*0850*/  @!P0 BRA `(.L_x_20) ;  /* 0x0000000000608947 */ /* 0x000fec0003800000 */
[----:B------:R-:W-:Y:S02]  /*0860*/  FSETP.GTU.FTZ.AND P0, PT, |R0|, +INF , PT ;  /* 0x7f8000000000780b */ /* 0x000fe40003f1c200 */
[----:B------:R-:W-:Y:S02]  /*0870*/  FSETP.GTU.FTZ.AND P1, PT, |R7|, +INF , PT ;  /* 0x7f8000000700780b */ /* 0x000fe40003f3c200 */
[----:B------:R-:W-:Y:S02]  /*0880*/  MOV R3, R7 ;  /* 0x0000000700037202 */ /* 0x000fe40000000f00 */
[----:B------:R-:W-:-:S13]  /*0890*/  PLOP3.LUT P0, PT, P0, P1, PT, 0xf8, 0x8f ;  /* 0x00000000008f781c */ /* 0x000fda0000703f70 */
[----:B------:R-:W-:Y:S05]  /*08a0*/  @P0 BRA `(.L_x_21) ;  /* 0x00000004004c0947 */ /* 0x000fea0003800000 */
[----:B------:R-:W-:-:S13]  /*08b0*/  LOP3.LUT P0, RZ, R5, 0x7fffffff, R4, 0xc8, !PT ;  /* 0x7fffffff05ff7812 */ /* 0x000fda000780c804 */
[----:B------:R-:W-:Y:S05]  /*08c0*/  @!P0 BRA `(.L_x_22) ;  /* 0x00000004003c8947 */ /* 0x000fea0003800000 */
[C---:B------:R-:W-:Y:S02]  /*08d0*/  FSETP.NEU.FTZ.AND P2, PT, |R0|.reuse, +INF , PT ;  /* 0x7f8000000000780b */ /* 0x040fe40003f5d200 */
[----:B------:R-:W-:Y:S02]  /*08e0*/  FSETP.NEU.FTZ.AND P1, PT, |R3|, +INF , PT ;  /* 0x7f8000000300780b */ /* 0x000fe40003f3d200 */
[----:B------:R-:W-:-:S11]  /*08f0*/  FSETP.NEU.FTZ.AND P0, PT, |R0|, +INF , PT ;  /* 0x7f8000000000780b */ /* 0x000fd60003f1d200 */
[----:B------:R-:W-:Y:S05]  /*0900*/  @!P1 BRA !P2, `(.L_x_22) ;  /* 0x00000004002c9947 */ /* 0x000fea0005000000 */
[----:B------:R-:W-:-:S04]  /*0910*/  LOP3.LUT P2, RZ, R4, 0x7fffffff, RZ, 0xc0, !PT ;  /* 0x7fffffff04ff7812 */ /* 0x000fc8000784c0ff */
[----:B------:R-:W-:-:S13]  /*0920*/  PLOP3.LUT P1, PT, P1, P2, PT, 0x2f, 0xf2 ;  /* 0x0000000000f2781c */ /* 0x000fda0000f24577 */
[----:B------:R-:W-:Y:S05]  /*0930*/  @P1 BRA `(.L_x_23) ;  /* 0x0000000400181947 */ /* 0x000fea0003800000 */
[----:B------:R-:W-:-:S04]  /*0940*/  LOP3.LUT P1, RZ, R5, 0x7fffffff, RZ, 0xc0, !PT ;  /* 0x7fffffff05ff7812 */ /* 0x000fc8000782c0ff */
[----:B------:R-:W-:-:S13]  /*0950*/  PLOP3.LUT P0, PT, P0, P1, PT, 0x2f, 0xf2 ;  /* 0x0000000000f2781c */ /* 0x000fda0000702577 */
[----:B------:R-:W-:Y:S05]  /*0960*/  @P0 BRA `(.L_x_24) ;  /* 0x0000000400000947 */ /* 0x000fea0003800000 */
[----:B------:R-:W-:Y:S02]  /*0970*/  ISETP.GE.AND P0, PT, R9, RZ, PT ;  /* 0x000000ff0900720c */ /* 0x000fe40003f06270 */
[----:B------:R-:W-:-:S11]  /*0980*/  ISETP.GE.AND P1, PT, R11, RZ, PT ;  /* 0x000000ff0b00720c */ /* 0x000fd60003f26270 */
[----:B------:R-:W-:Y:S02]  /*0990*/  @P0 IMAD.MOV.U32 R6, RZ, RZ, RZ ;  /* 0x000000ffff060224 */ /* 0x000fe400078e00ff */
[----:B------:R-:W-:Y:S01]  /*09a0*/  @!P0 FFMA R4, R0, 1.84467440737095516160e+19, RZ ;  /* 0x5f80000000048823 */ /* 0x000fe200000000ff */
[----:B------:R-:W-:Y:S02]  /*09b0*/  @!P0 IMAD.MOV.U32 R6, RZ, RZ, -0x40 ;  /* 0xffffffc0ff068424 */ /* 0x000fe400078e00ff */
[----:B------:R-:W-:-:S03]  /*09c0*/  @!P1 FFMA R5, R3, 1.84467440737095516160e+19, RZ ;  /* 0x5f80000003059823 */ /* 0x000fc600000000ff */
[----:B------:R-:W-:-:S07]  /*09d0*/  @!P1 IADD3 R6, PT, PT, R6, 0x40, RZ ;  /* 0x0000004006069810 */ /* 0x000fce0007ffe0ff */
.L_x_20:
[----:B------:R-:W-:Y:S01]  /*09e0*/  LEA R0, R12, 0xc0800000, 0x17 ;  /* 0xc08000000c007811 */ /* 0x000fe200078eb8ff */
[----:B------:R-:W-:Y:S01]  /*09f0*/  VIADD R3, R10, 0xffffff81 ;  /* 0xffffff810a037836 */ /* 0x000fe20000000000 */
[----:B------:R-:W-:Y:S03]  /*0a00*/  BSSY.RECONVERGENT B2, `(.L_x_25) ;  /* 0x0000035000027945 */ /* 0x000fe60003800200 */
[----:B------:R-:W-:Y:S02]  /*0a10*/  IMAD.IADD R5, R5, 0x1, -R0 ;  /* 0x0000000105057824 */ /* 0x000fe400078e0a00 */
[----:B------:R-:W-:Y:S02]  /*0a20*/  IMAD R0, R3, -0x800000, R4 ;  /* 0xff80000003007824 */ /* 0x000fe400078e0204 */
[----:B------:R0:W1:Y:S01]  /*0a30*/  MUFU.RCP R7, R5 ;  /* 0x0000000500077308 */ /* 0x0000620000001000 */
[----:B------:R-:W-:Y:S01]  /*0a40*/  FADD.FTZ R9, -R5, -RZ ;  /* 0x800000ff05097221 */ /* 0x000fe20000010100 */
[----:B0-----:R-:W-:-:S04]  /*0a50*/  IADD3 R5, PT, PT, R3, 0x7f, -R12 ;  /* 0x0000007f03057810 */ /* 0x001fc80007ffe80c */
[----:B------:R-:W-:Y:S01]  /*0a60*/  IADD3 R5, PT, PT, R5, R6, RZ ;  /* 0x0000000605057210 */ /* 0x000fe20007ffe0ff */
[----:B-1----:R-:W-:-:S04]  /*0a70*/  FFMA R10, R7, R9, 1 ;  /* 0x3f800000070a7423 */ /* 0x002fc80000000009 */
[----:B------:R-:W-:-:S04]  /*0a80*/  FFMA R11, R7, R10, R7 ;  /* 0x0000000a070b7223 */ /* 0x000fc80000000007 */
[----:B------:R-:W-:-:S04]  /*0a90*/  FFMA R4, R0, R11, RZ ;  /* 0x0000000b00047223 */ /* 0x000fc800000000ff */
[----:B------:R-:W-:-:S04]  /*0aa0*/  FFMA R7, R9, R4, R0 ;  /* 0x0000000409077223 */ /* 0x000fc80000000000 */
[----:B------:R-:W-:-:S04]  /*0ab0*/  FFMA R4, R11, R7, R4 ;  /* 0x000000070b047223 */ /* 0x000fc80000000004 */
[----:B------:R-:W-:-:S04]  /*0ac0*/  FFMA R9, R9, R4, R0 ;  /* 0x0000000409097223 */ /* 0x000fc80000000000 */
[----:B------:R-:W-:-:S05]  /*0ad0*/  FFMA R0, R11, R9, R4 ;  /* 0x000000090b007223 */ /* 0x000fca0000000004 */
[----:B------:R-:W-:-:S04]  /*0ae0*/  SHF.R.U32.HI R3, RZ, 0x17, R0 ;  /* 0x00000017ff037819 */ /* 0x000fc80000011600 */
[----:B------:R-:W-:-:S05]  /*0af0*/  LOP3.LUT R3, R3, 0xff, RZ, 0xc0, !PT ;  /* 0x000000ff03037812 */ /* 0x000fca00078ec0ff */
[----:B------:R-:W-:-:S04]  /*0b00*/  IMAD.IADD R7, R3, 0x1, R5 ;  /* 0x0000000103077824 */ /* 0x000fc800078e0205 */
[----:B------:R-:W-:-:S05]  /*0b10*/  VIADD R3, R7, 0xffffffff ;  /* 0xffffffff07037836 */ /* 0x000fca0000000000 */
[----:B------:R-:W-:-:S13]  /*0b20*/  ISETP.GE.U32.AND P0, PT, R3, 0xfe, PT ;  /* 0x000000fe0300780c */ /* 0x000fda0003f06070 */
[----:B------:R-:W-:Y:S05]  /*0b30*/  @!P0 BRA `(.L_x_26) ;  /* 0x0000000000808947 */ /* 0x000fea0003800000 */
[----:B------:R-:W-:-:S13]  /*0b40*/  ISETP.GT.AND P0, PT, R7, 0xfe, PT ;  /* 0x000000fe0700780c */ /* 0x000fda0003f04270 */
[----:B------:R-:W-:Y:S05]  /*0b50*/  @P0 BRA `(.L_x_27) ;  /* 0x00000000006c0947 */ /* 0x000fea0003800000 */
[----:B------:R-:W-:-:S13]  /*0b60*/  ISETP.GE.AND P0, PT, R7, 0x1, PT ;  /* 0x000000010700780c */ /* 0x000fda0003f06270 */
[----:B------:R-:W-:Y:S05]  /*0b70*/  @P0 BRA `(.L_x_28) ;  /* 0x0000000000740947 */ /* 0x000fea0003800000 */
[----:B------:R-:W-:Y:S02]  /*0b80*/  ISETP.GE.AND P0, PT, R7, -0x18, PT ;  /* 0xffffffe80700780c */ /* 0x000fe40003f06270 */
[----:B------:R-:W-:-:S11]  /*0b90*/  LOP3.LUT R0, R0, 0x80000000, RZ, 0xc0, !PT ;  /* 0x8000000000007812 */ /* 0x000fd600078ec0ff */
[----:B------:R-:W-:Y:S05]  /*0ba0*/  @!P0 BRA `(.L_x_28) ;  /* 0x0000000000688947 */ /* 0x000fea0003800000 */
[-CC-:B------:R-:W-:Y:S01]  /*0bb0*/  FFMA.RZ R3, R11, R9.reuse, R4.reuse ;  /* 0x000000090b037223 */ /* 0x180fe2000000c004 */
[C---:B------:R-:W-:Y:S02]  /*0bc0*/  IADD3 R6, PT, PT, R7.reuse, 0x20, RZ ;  /* 0x0000002007067810 */ /* 0x040fe40007ffe0ff */
[----:B------:R-:W-:Y:S02]  /*0bd0*/  ISETP.NE.AND P2, PT, R7, RZ, PT ;  /* 0x000000ff0700720c */ /* 0x000fe40003f45270 */
[----:B------:R-:W-:Y:S01]  /*0be0*/  LOP3.LUT R5, R3, 0x7fffff, RZ, 0xc0, !PT ;  /* 0x007fffff03057812 */ /* 0x000fe200078ec0ff */
[CCC-:B------:R-:W-:Y:S01]  /*0bf0*/  FFMA.RP R3, R11.reuse, R9.reuse, R4.reuse ;  /* 0x000000090b037223 */ /* 0x1c0fe20000008004 */
[----:B------:R-:W-:Y:S01]  /*0c00*/  FFMA.RM R4, R11, R9, R4 ;  /* 0x000000090b047223 */ /* 0x000fe20000004004 */
[----:B------:R-:W-:Y:S01]  /*0c10*/  ISETP.NE.AND P1, PT, R7, RZ, PT ;  /* 0x000000ff0700720c */ /* 0x000fe20003f25270 */
[----:B------:R-:W-:Y:S01]  /*0c20*/  IMAD.MOV R7, RZ, RZ, -R7 ;  /* 0x000000ffff077224 */ /* 0x000fe200078e0a07 */
[----:B------:R-:W-:-:S02]  /*0c30*/  LOP3.LUT R5, R5, 0x800000, RZ, 0xfc, !PT ;  /* 0x0080000005057812 */ /* 0x000fc400078efcff */
[----:B------:R-:W-:Y:S02]  /*0c40*/  FSETP.NEU.FTZ.AND P0, PT, R3, R4, PT ;  /* 0x000000040300720b */ /* 0x000fe40003f1d000 */
[----:B------:R-:W-:Y:S02]  /*0c50*/  SHF.L.U32 R6, R5, R6, RZ ;  /* 0x0000000605067219 */ /* 0x000fe400000006ff */
[----:B------:R-:W-:Y:S02]  /*0c60*/  SEL R4, R7, RZ, P2 ;  /* 0x000000ff07047207 */ /* 0x000fe40001000000 */
[----:B------:R-:W-:Y:S02]  /*0c70*/  ISETP.NE.AND P1, PT, R6, RZ, P1 ;  /* 0x000000ff0600720c */ /* 0x000fe40000f25270 */
[----:B------:R-:W-:Y:S02]  /*0c80*/  SHF.R.U32.HI R4, RZ, R4, R5 ;  /* 0x00000004ff047219 */ /* 0x000fe40000011605 */
[----:B------:R-:W-:-:S02]  /*0c90*/  PLOP3.LUT P0, PT, P0, P1, PT, 0xf8, 0x8f ;  /* 0x00000000008f781c */ /* 0x000fc40000703f70 */
[----:B------:R-:W-:Y:S02]  /*0ca0*/  SHF.R.U32.HI R6, RZ, 0x1, R4 ;  /* 0x00000001ff067819 */ /* 0x000fe40000011604 */
[----:B------:R-:W-:-:S04]  /*0cb0*/  SEL R3, RZ, 0x1, !P0 ;  /* 0x00000001ff037807 */ /* 0x000fc80004000000 */
[----:B------:R-:W-:-:S04]  /*0cc0*/  LOP3.LUT R3, R3, 0x1, R6, 0xf8, !PT ;  /* 0x0000000103037812 */ /* 0x000fc800078ef806 */
[----:B------:R-:W-:-:S05]  /*0cd0*/  LOP3.LUT R3, R3, R4, RZ, 0xc0, !PT ;  /* 0x0000000403037212 */ /* 0x000fca00078ec0ff */
[----:B------:R-:W-:-:S05]  /*0ce0*/  IMAD.IADD R3, R6, 0x1, R3 ;  /* 0x0000000106037824 */ /* 0x000fca00078e0203 */
[----:B------:R-:W-:Y:S01]  /*0cf0*/  LOP3.LUT R0, R3, R0, RZ, 0xfc, !PT ;  /* 0x0000000003007212 */ /* 0x000fe200078efcff */
[----:B------:R-:W-:Y:S06]  /*0d00*/  BRA `(.L_x_28) ;  /* 0x0000000000107947 */ /* 0x000fec0003800000 */
.L_x_27:
[----:B------:R-:W-:-:S04]  /*0d10*/  LOP3.LUT R0, R0, 0x80000000, RZ, 0xc0, !PT ;  /* 0x8000000000007812 */ /* 0x000fc800078ec0ff */
[----:B------:R-:W-:Y:S01]  /*0d20*/  LOP3.LUT R0, R0, 0x7f800000, RZ, 0xfc, !PT ;  /* 0x7f80000000007812 */ /* 0x000fe200078efcff */
[----:B------:R-:W-:Y:S06]  /*0d30*/  BRA `(.L_x_28) ;  /* 0x0000000000047947 */ /* 0x000fec0003800000 */
.L_x_26:
[----:B------:R-:W-:-:S07]  /*0d40*/  LEA R0, R5, R0, 0x17 ;  /* 0x0000000005007211 */ /* 0x000fce00078eb8ff */
.L_x_28:
[----:B------:R-:W-:Y:S05]  /*0d50*/  BSYNC.RECONVERGENT B2 ;  /* 0x0000000000027941 */ /* 0x000fea0003800200 */
.L_x_25:
[----:B------:R-:W-:Y:S05]  /*0d60*/  BRA `(.L_x_29) ;  /* 0x0000000000207947 */ /* 0x000fea0003800000 */
.L_x_24:
[----:B------:R-:W-:-:S04]  /*0d70*/  LOP3.LUT R0, R5, 0x80000000, R4, 0x48, !PT ;  /* 0x8000000005007812 */ /* 0x000fc800078e4804 */
[----:B------:R-:W-:Y:S01]  /*0d80*/  LOP3.LUT R0, R0, 0x7f800000, RZ, 0xfc, !PT ;  /* 0x7f80000000007812 */ /* 0x000fe200078efcff */
[----:B------:R-:W-:Y:S06]  /*0d90*/  BRA `(.L_x_29) ;  /* 0x0000000000147947 */ /* 0x000fec0003800000 */
.L_x_23:
[----:B------:R-:W-:Y:S01]  /*0da0*/  LOP3.LUT R0, R5, 0x80000000, R4, 0x48, !PT ;  /* 0x8000000005007812 */ /* 0x000fe200078e4804 */
[----:B------:R-:W-:Y:S06]  /*0db0*/  BRA `(.L_x_29) ;  /* 0x00000000000c7947 */ /* 0x000fec0003800000 */
.L_x_22:
[----:B------:R-:W0:Y:S01]  /*0dc0*/  MUFU.RSQ R0, -QNAN ;  /* 0xffc0000000007908 */ /* 0x000e220000001400 */
[----:B------:R-:W-:Y:S05]  /*0dd0*/  BRA `(.L_x_29) ;  /* 0x0000000000047947 */ /* 0x000fea0003800000 */
.L_x_21:
[----:B------:R-:W-:-:S07]  /*0de0*/  FADD.FTZ R0, R0, R3 ;  /* 0x0000000300007221 */ /* 0x000fce0000010000 */
.L_x_29:
[----:B------:R-:W-:Y:S05]  /*0df0*/  BSYNC.RECONVERGENT B1 ;  /* 0x0000000000017941 */ /* 0x000fea0003800200 */
.L_x_19:
[----:B------:R-:W-:-:S04]  /*0e00*/  IMAD.MOV.U32 R3, RZ, RZ, 0x0 ;  /* 0x00000000ff037424 */ /* 0x000fc800078e00ff */
[----:B0-----:R-:W-:Y:S05]  /*0e10*/  RET.REL.NODEC R2 `(_Z2bnPfS_S_S_S_fiii) ;  /* 0xfffffff002787950 */ /* 0x001fea0003c3ffff */
.L_x_30:
        /* <DEDUP_REMOVED lines=14> */
.L_x_72:


//--------------------- .text._Z2lrPfS_iii        --------------------------
	.section	.text._Z2lrPfS_iii,"ax",@progbits
	.align	128
        .global         _Z2lrPfS_iii
        .type           _Z2lrPfS_iii,@function
        .size           _Z2lrPfS_iii,(.L_x_75 - _Z2lrPfS_iii)
        .other          _Z2lrPfS_iii,@"STO_CUDA_ENTRY STV_DEFAULT"
_Z2lrPfS_iii:
.text._Z2lrPfS_iii:
[----:B------:R-:W-:Y:S08]  /*0000*/  LDC R1, c[0x0][0x37c] ;  /* 0x0000df00ff017b82 */ /* 0x000ff00000000800 */
[----:B------:R-:W0:Y:S01]  /*0010*/  S2UR UR5, SR_CTAID.X ;  /* 0x00000000000579c3 */ /* 0x000e220000002500 */
[----:B------:R-:W1:Y:S01]  /*0020*/  LDCU.64 UR6, c[0x0][0x390] ;  /* 0x00007200ff0677ac */ /* 0x000e620008000a00 */
[----:B------:R-:W2:Y:S01]  /*0030*/  S2R R7, SR_TID.X ;  /* 0x0000000000077919 */ /* 0x000ea20000002100 */
[----:B------:R-:W3:Y:S01]  /*0040*/  LDCU UR8, c[0x0][0x398] ;  /* 0x00007300ff0877ac */ /* 0x000ee20008000800 */
[----:B-1----:R-:W-:-:S02]  /*0050*/  UIMAD UR4, UR7, UR6, URZ ;  /* 0x00000006070472a4 */ /* 0x002fc4000f8e02ff */
[----:B0-----:R-:W-:-:S04]  /*0060*/  USHF.L.U32 UR5, UR5, 0x9, URZ ;  /* 0x0000000905057899 */ /* 0x001fc800080006ff */
[----:B---3--:R-:W-:-:S04]  /*0070*/  UIMAD UR4, UR4, UR8, -UR5 ;  /* 0x00000008040472a4 */ /* 0x008fc8000f8e0a05 */
[----:B------:R-:W-:-:S04]  /*0080*/  UISETP.LT.AND UP0, UPT, UR4, 0x200, UPT ;  /* 0x000002000400788c */ /* 0x000fc8000bf01270 */
[----:B------:R-:W-:-:S06]  /*0090*/  USEL UR4, UR4, 0x200, UP0 ;  /* 0x0000020004047887 */ /* 0x000fcc0008000000 */
[----:B--2---:R-:W-:-:S13]  /*00a0*/  ISETP.GE.AND P0, PT, R7, UR4, PT ;  /* 0x0000000407007c0c */ /* 0x004fda000bf06270 */
[----:B------:R-:W-:Y:S05]  /*00b0*/  @P0 EXIT ;  /* 0x000000000000094d */ /* 0x000fea0003800000 */
[----:B------:R-:W0:Y:S01]  /*00c0*/  LDC.64 R2, c[0x0][0x380] ;  /* 0x0000e000ff027b82 */ /* 0x000e220000000a00 */
[----:B------:R-:W1:Y:S01]  /*00d0*/  LDCU.64 UR6, c[0x0][0x358] ;  /* 0x00006b00ff0677ac */ /* 0x000e620008000a00 */
[----:B------:R-:W-:-:S06]  /*00e0*/  IADD3 R7, PT, PT, R7, UR5, RZ ;  /* 0x0000000507077c10 */ /* 0x000fcc000fffe0ff */
[----:B------:R-:W2:Y:S01]  /*00f0*/  LDC.64 R4, c[0x0][0x388] ;  /* 0x0000e200ff047b82 */ /* 0x000ea20000000a00 */
[----:B0-----:R-:W-:-:S05]  /*0100*/  IMAD.WIDE.U32 R2, R7, 0x4, R2 ;  /* 0x0000000407027825 */ /* 0x001fca00078e0002 */
[----:B-1----:R-:W3:Y:S01]  /*0110*/  LDG.E R9, desc[UR6][R2.64] ;  /* 0x0000000602097981 */ /* 0x002ee2000c1e1900 */
[----:B--2---:R-:W-:Y:S01]  /*0120*/  IMAD.WIDE.U32 R4, R7, 0x4, R4 ;  /* 0x0000000407047825 */ /* 0x004fe200078e0004 */
[----:B---3--:R-:W-:-:S13]  /*0130*/  FSETP.GT.AND P0, PT, R9, RZ, PT ;  /* 0x000000ff0900720b */ /* 0x008fda0003f04000 */
[----:B------:R-:W-:-:S05]  /*0140*/  @!P0 FMUL R9, R9, 0.10000000149011611938 ;  /* 0x3dcccccd09098820 */ /* 0x000fca0000400000 */
[----:B------:R-:W-:Y:S01]  /*0150*/  STG.E desc[UR6][R4.64], R9 ;  /* 0x0000000904007986 */ /* 0x000fe2000c101906 */
[----:B------:R-:W-:Y:S05]  /*0160*/  EXIT ;  /* 0x000000000000794d */ /* 0x000fea0003800000 */
.L_x_31:
        /* <DEDUP_REMOVED lines=9> */
.L_x_75:


//--------------------- .text._Z4baddPfS_S_iii    --------------------------
	.section	.text._Z4baddPfS_S_iii,"ax",@progbits
	.align	128
        .global         _Z4baddPfS_S_iii
        .type           _Z4baddPfS_S_iii,@function
        .size           _Z4baddPfS_S_iii,(.L_x_76 - _Z4baddPfS_S_iii)
        .other          _Z4baddPfS_S_iii,@"STO_CUDA_ENTRY STV_DEFAULT"
_Z4baddPfS_S_iii:
.text._Z4baddPfS_S_iii:
[----:B------:R-:W-:Y:S08]  /*0000*/  LDC R1, c[0x0][0x37c] ;  /* 0x0000df00ff017b82 */ /* 0x000ff00000000800 */
[----:B------:R-:W0:Y:S01]  /*0010*/  LDC.64 R2, c[0x0][0x398] ;  /* 0x0000e600ff027b82 */ /* 0x000e220000000a00 */
[----:B------:R-:W1:Y:S01]  /*0020*/  S2R R7, SR_CTAID.X ;  /* 0x0000000000077919 */ /* 0x000e620000002500 */
[----:B0-----:R-:W-:-:S05]  /*0030*/  IMAD R0, R3, R2, RZ ;  /* 0x0000000203007224 */ /* 0x001fca00078e02ff */
[----:B------:R-:W-:Y:S02]  /*0040*/  I2FP.F32.S32 R2, R0 ;  /* 0x0000000000027245 */ /* 0x000fe40000201400 */
[----:B-1----:R-:W-:-:S03]  /*0050*/  IABS R8, R7 ;  /* 0x0000000700087213 */ /* 0x002fc60000000000 */
[----:B------:R-:W-:-:S06]  /*0060*/  FMUL R4, R2, 0.001953125 ;  /* 0x3b00000002047820 */ /* 0x000fcc0000400000 */
[----:B------:R-:W0:Y:S02]  /*0070*/  F2I.CEIL.NTZ R4, R4 ;  /* 0x0000000400047305 */ /* 0x000e24000020b100 */
[-C--:B0-----:R-:W-:Y:S02]  /*0080*/  IABS R9, R4.reuse ;  /* 0x0000000400097213 */ /* 0x081fe40000000000 */
[----:B------:R-:W-:-:S04]  /*0090*/  IABS R10, R4 ;  /* 0x00000004000a7213 */ /* 0x000fc80000000000 */
[----:B------:R-:W0:Y:S08]  /*00a0*/  I2F.RP R5, R9 ;  /* 0x0000000900057306 */ /* 0x000e300000209400 */
[----:B0-----:R-:W0:Y:S02]  /*00b0*/  MUFU.RCP R5, R5 ;  /* 0x0000000500057308 */ /* 0x001e240000001000 */
[----:B0-----:R-:W-:Y:S01]  /*00c0*/  VIADD R2, R5, 0xffffffe ;  /* 0x0ffffffe05027836 */ /* 0x001fe20000000000 */
[----:B------:R-:W-:-:S05]  /*00d0*/  IADD3 R5, PT, PT, RZ, -R10, RZ ;  /* 0x8000000aff057210 */ /* 0x000fca0007ffe0ff */
[----:B------:R0:W1:Y:S02]  /*00e0*/  F2I.FTZ.U32.TRUNC.NTZ R3, R2 ;  /* 0x0000000200037305 */ /* 0x000064000021f000 */
[----:B0-----:R-:W-:Y:S02]  /*00f0*/  IMAD.MOV.U32 R2, RZ, RZ, RZ ;  /* 0x000000ffff027224 */ /* 0x001fe400078e00ff */
[----:B-1----:R-:W-:-:S04]  /*0100*/  IMAD.MOV R6, RZ, RZ, -R3 ;  /* 0x000000ffff067224 */ /* 0x002fc800078e0a03 */
[----:B------:R-:W-:Y:S01]  /*0110*/  IMAD R11, R6, R9, RZ ;  /* 0x00000009060b7224 */ /* 0x000fe200078e02ff */
[----:B------:R-:W-:-:S03]  /*0120*/  MOV R6, R8 ;  /* 0x0000000800067202 */ /* 0x000fc60000000f00 */
[----:B------:R-:W-:-:S06]  /*0130*/  IMAD.HI.U32 R3, R3, R11, R2 ;  /* 0x0000000b03037227 */ /* 0x000fcc00078e0002 */
[----:B------:R-:W-:-:S04]  /*0140*/  IMAD.HI.U32 R3, R3, R6, RZ ;  /* 0x0000000603037227 */ /* 0x000fc800078e00ff */
[----:B------:R-:W-:-:S05]  /*0150*/  IMAD R2, R3, R5, R6 ;  /* 0x0000000503027224 */ /* 0x000fca00078e0206 */
[----:B------:R-:W-:-:S13]  /*0160*/  ISETP.GT.U32.AND P2, PT, R9, R2, PT ;  /* 0x000000020900720c */ /* 0x000fda0003f44070 */
[----:B------:R-:W-:Y:S01]  /*0170*/  @!P2 IMAD.IADD R2, R2, 0x1, -R9 ;  /* 0x000000010202a824 */ /* 0x000fe200078e0a09 */
[----:B------:R-:W-:Y:S02]  /*0180*/  @!P2 IADD3 R3, PT, PT, R3, 0x1, RZ ;  /* 0x000000010303a810 */ /* 0x000fe40007ffe0ff */
[----:B------:R-:W-:Y:S02]  /*0190*/  ISETP.NE.AND P2, PT, R4, RZ, PT ;  /* 0x000000ff0400720c */ /* 0x000fe40003f45270 */
[----:B------:R-:W-:Y:S02]  /*01a0*/  ISETP.GE.U32.AND P0, PT, R2, R9, PT ;  /* 0x000000090200720c */ /* 0x000fe40003f06070 */
[----:B------:R-:W-:Y:S01]  /*01b0*/  LOP3.LUT R2, R7, R4, RZ, 0x3c, !PT ;  /* 0x0000000407027212 */ /* 0x000fe200078e3cff */
[----:B------:R-:W0:Y:S03]  /*01c0*/  S2R R9, SR_TID.X ;  /* 0x0000000000097919 */ /* 0x000e260000002100 */
[----:B------:R-:W-:-:S07]  /*01d0*/  ISETP.GE.AND P1, PT, R2, RZ, PT ;  /* 0x000000ff0200720c */ /* 0x000fce0003f26270 */
[----:B------:R-:W-:-:S05]  /*01e0*/  @P0 VIADD R3, R3, 0x1 ;  /* 0x0000000103030836 */ /* 0x000fca0000000000 */
[----:B------:R-:W-:-:S05]  /*01f0*/  MOV R11, R3 ;  /* 0x00000003000b7202 */ /* 0x000fca0000000f00 */
[----:B------:R-:W-:Y:S01]  /*0200*/  @!P1 IMAD.MOV R11, RZ, RZ, -R11 ;  /* 0x000000ffff0b9224 */ /* 0x000fe200078e0a0b */
[----:B------:R-:W-:-:S04]  /*0210*/  @!P2 LOP3.LUT R11, RZ, R4, RZ, 0x33, !PT ;  /* 0x00000004ff0ba212 */ /* 0x000fc800078e33ff */
[----:B------:R-:W-:-:S05]  /*0220*/  IADD3 R2, PT, PT, -R11, RZ, RZ ;  /* 0x000000ff0b027210 */ /* 0x000fca0007ffe1ff */
[----:B------:R-:W-:-:S04]  /*0230*/  IMAD R6, R4, R2, R7 ;  /* 0x0000000204067224 */ /* 0x000fc800078e0207 */
[----:B------:R-:W-:-:S05]  /*0240*/  IMAD R0, R6, -0x200, R0 ;  /* 0xfffffe0006007824 */ /* 0x000fca00078e0200 */
[----:B------:R-:W-:-:S04]  /*0250*/  VIMNMX R0, PT, PT, R0, 0x200, PT ;  /* 0x0000020000007848 */ /* 0x000fc80003fe0100 */
[----:B0-----:R-:W-:-:S13]  /*0260*/  ISETP.GE.AND P0, PT, R9, R0, PT ;  /* 0x000000000900720c */ /* 0x001fda0003f06270 */
[----:B------:R-:W-:Y:S05]  /*0270*/  @P0 EXIT ;  /* 0x000000000000094d */ /* 0x000fea0003800000 */
[----:B------:R-:W-:Y:S01]  /*0280*/  ISETP.NE.AND P0, PT, R9, RZ, PT ;  /* 0x000000ff0900720c */ /* 0x000fe20003f05270 */
[----:B------:R-:W0:Y:S01]  /*0290*/  LDCU.64 UR6, c[0x0][0x358] ;  /* 0x00006b00ff0677ac */ /* 0x000e220008000a00 */
[----:B------:R-:W1:Y:S01]  /*02a0*/  S2UR UR5, SR_CgaCtaId ;  /* 0x00000000000579c3 */ /* 0x000e620000008800 */
[----:B------:R-:W2:Y:S07]  /*02b0*/  LDCU UR8, c[0x0][0x3a0] ;  /* 0x00007400ff0877ac */ /* 0x000eae0008000800 */
[----:B------:R-:W3:Y:S08]  /*02c0*/  LDC.64 R4, c[0x0][0x380] ;  /* 0x0000e000ff047b82 */ /* 0x000ef00000000a00 */
[----:B------:R-:W4:Y:S02]  /*02d0*/  @!P0 LDC.64 R2, c[0x0][0x388] ;  /* 0x0000e200ff028b82 */ /* 0x000f240000000a00 */
[----:B----4-:R-:W-:-:S05]  /*02e0*/  @!P0 IMAD.WIDE R2, R11, 0x4, R2 ;  /* 0x000000040b028825 */ /* 0x010fca00078e0202 */
[----:B0-----:R0:W4:Y:S01]  /*02f0*/  @!P0 LDG.E R0, desc[UR6][R2.64] ;  /* 0x0000000602008981 */ /* 0x001122000c1e1900 */
[----:B------:R-:W-:Y:S01]  /*0300*/  UMOV UR4, 0x400 ;  /* 0x0000040000047882 */ /* 0x000fe20000000000 */
[----:B------:R-:W-:Y:S01]  /*0310*/  LEA R6, R6, R9, 0x9 ;  /* 0x0000000906067211 */ /* 0x000fe200078e48ff */
[----:B-1----:R-:W-:-:S04]  /*0320*/  ULEA UR4, UR5, UR4, 0x18 ;  /* 0x0000000405047291 */ /* 0x002fc8000f8ec0ff */
[----:B--2---:R-:W-:Y:S01]  /*0330*/  IMAD R7, R6, UR8, R11 ;  /* 0x0000000806077c24 */ /* 0x004fe2000f8e020b */
[----:B0-----:R-:W0:Y:S03]  /*0340*/  LDC.64 R2, c[0x0][0x390] ;  /* 0x0000e400ff027b82 */ /* 0x001e260000000a00 */
[C---:B---3--:R-:W-:Y:S01]  /*0350*/  IMAD.WIDE R4, R7.reuse, 0x4, R4 ;  /* 0x0000000407047825 */ /* 0x048fe200078e0204 */
[----:B----4-:R-:W-:Y:S04]  /*0360*/  @!P0 STS [UR4], R0 ;  /* 0x00000000ff008988 */ /* 0x010fe80008000804 */
[----:B------:R-:W-:Y:S06]  /*0370*/  BAR.SYNC.DEFER_BLOCKING 0x0 ;  /* 0x0000000000007b1d */ /* 0x000fec0000010000 */
[----:B------:R-:W2:Y:S01]  /*0380*/  LDG.E R4, desc[UR6][R4.64] ;  /* 0x0000000604047981 */ /* 0x000ea2000c1e1900 */
[----:B0-----:R-:W-:-:S03]  /*0390*/  IMAD.WIDE R2, R7, 0x4, R2 ;  /* 0x0000000407027825 */ /* 0x001fc600078e0202 */
[----:B------:R-:W2:Y:S02]  /*03a0*/  LDS R9, [UR4] ;  /* 0x00000004ff097984 */ /* 0x000ea40008000800 */
[----:B--2---:R-:W-:-:S05]  /*03b0*/  FADD R9, R4, R9 ;  /* 0x0000000904097221 */ /* 0x004fca0000000000 */
[----:B------:R-:W-:Y:S01]  /*03c0*/  STG.E desc[UR6][R2.64], R9 ;  /* 0x0000000902007986 */ /* 0x000fe2000c101906 */
[----:B------:R-:W-:Y:S05]  /*03d0*/  EXIT ;  /* 0x000000000000794d */ /* 0x000fea0003800000 */
.L_x_32:
        /* <DEDUP_REMOVED lines=10> */
.L_x_76:


//--------------------- .text._Z7conv_isPfS_S_iiiiiiiiii --------------------------
	.section	.text._Z7conv_isPfS_S_iiiiiiiiii,"ax",@progbits
	.align	128
        .global         _Z7conv_isPfS_S_iiiiiiiiii
        .type           _Z7conv_isPfS_S_iiiiiiiiii,@function
        .size           _Z7conv_isPfS_S_iiiiiiiiii,(.L_x_77 - _Z7conv_isPfS_S_iiiiiiiiii)
        .other          _Z7conv_isPfS_S_iiiiiiiiii,@"STO_CUDA_ENTRY STV_DEFAULT"
_Z7conv_isPfS_S_iiiiiiiiii:
.text._Z7conv_isPfS_S_iiiiiiiiii:
[----:B------:R-:W-:Y:S01]  /*0000*/  LDC R1, c[0x0][0x37c] ;  /* 0x0000df00ff017b82 */ /* 0x000fe20000000800 */
[----:B------:R-:W0:Y:S07]  /*0010*/  LDCU UR4, c[0x0][0x3bc] ;  /* 0x00007780ff0477ac */ /* 0x000e2e0008000800 */
[----:B------:R-:W1:Y:S01]  /*0020*/  LDC R5, c[0x0][0x3a4] ;  /* 0x0000e900ff057b82 */ /* 0x000e620000000800 */
[----:B------:R-:W2:Y:S01]  /*0030*/  S2R R6, SR_CTAID.X ;  /* 0x0000000000067919 */ /* 0x000ea20000002500 */
[----:B------:R-:W-:Y:S01]  /*0040*/  BSSY.RECONVERGENT B0, `(.L_x_33) ;  /* 0x0000169000007945 */ /* 0x000fe20003800200 */
[----:B------:R-:W3:Y:S01]  /*0050*/  LDCU UR8, c[0x0][0x3b8] ;  /* 0x00007700ff0877ac */ /* 0x000ee20008000800 */
[----:B------:R-:W4:Y:S01]  /*0060*/  LDCU.64 UR6, c[0x0][0x358] ;  /* 0x00006b00ff0677ac */ /* 0x000f220008000a00 */
[----:B------:R-:W1:Y:S01]  /*0070*/  LDCU UR12, c[0x0][0x3b8] ;  /* 0x00007700ff0c77ac */ /* 0x000e620008000800 */
[----:B------:R-:W1:Y:S01]  /*0080*/  LDCU UR14, c[0x0][0x3b8] ;  /* 0x00007700ff0e77ac */ /* 0x000e620008000800 */
[----:B0-----:R-:W-:Y:S01]  /*0090*/  I2FP.F32.S32 R0, UR4 ;  /* 0x0000000400007c45 */ /* 0x001fe20008201400 */
[----:B------:R-:W0:Y:S04]  /*00a0*/  LDCU.64 UR4, c[0x0][0x3a8] ;  /* 0x00007500ff0477ac */ /* 0x000e280008000a00 */
[----:B------:R-:W-:Y:S01]  /*00b0*/  FMUL R0, R0, 0.001953125 ;  /* 0x3b00000000007820 */ /* 0x000fe20000400000 */
[----:B------:R-:W0:Y:S01]  /*00c0*/  LDCU UR15, c[0x0][0x3ac] ;  /* 0x00007580ff0f77ac */ /* 0x000e220008000800 */
[----:B-1----:R-:W-:-:S02]  /*00d0*/  IABS R10, R5 ;  /* 0x00000005000a7213 */ /* 0x002fc40000000000 */
[----:B------:R2:W1:Y:S01]  /*00e0*/  F2I.CEIL.NTZ R3, R0 ;  /* 0x0000000000037305 */ /* 0x000462000020b100 */
[----:B------:R-:W0:Y:S01]  /*00f0*/  LDCU UR13, c[0x0][0x3ac] ;  /* 0x00007580ff0d77ac */ /* 0x000e220008000800 */
[----:B------:R-:W0:Y:S01]  /*0100*/  LDCU UR9, c[0x0][0x39c] ;  /* 0x00007380ff0977ac */ /* 0x000e220008000800 */
[----:B--2---:R-:W-:Y:S01]  /*0110*/  IABS R0, R6 ;  /* 0x0000000600007213 */ /* 0x004fe20000000000 */
[----:B------:R-:W2:Y:S01]  /*0120*/  LDCU.64 UR10, c[0x0][0x3b0] ;  /* 0x00007600ff0a77ac */ /* 0x000ea20008000a00 */
[----:B-1----:R-:W-:-:S04]  /*0130*/  IABS R7, R3 ;  /* 0x0000000300077213 */ /* 0x002fc80000000000 */
[----:B------:R-:W1:Y:S08]  /*0140*/  I2F.RP R4, R7 ;  /* 0x0000000700047306 */ /* 0x000e700000209400 */
[----:B-1----:R-:W1:Y:S02]  /*0150*/  MUFU.RCP R4, R4 ;  /* 0x0000000400047308 */ /* 0x002e640000001000 */
[----:B-1----:R-:W-:-:S06]  /*0160*/  IADD3 R8, PT, PT, R4, 0xffffffe, RZ ;  /* 0x0ffffffe04087810 */ /* 0x002fcc0007ffe0ff */
[----:B------:R1:W5:Y:S02]  /*0170*/  F2I.FTZ.U32.TRUNC.NTZ R9, R8 ;  /* 0x0000000800097305 */ /* 0x000364000021f000 */
[----:B-1----:R-:W-:Y:S02]  /*0180*/  IMAD.MOV.U32 R8, RZ, RZ, RZ ;  /* 0x000000ffff087224 */ /* 0x002fe400078e00ff */
[----:B-----5:R-:W-:-:S04]  /*0190*/  IMAD.MOV R2, RZ, RZ, -R9 ;  /* 0x000000ffff027224 */ /* 0x020fc800078e0a09 */
[----:B------:R-:W-:Y:S01]  /*01a0*/  IMAD R11, R2, R7, RZ ;  /* 0x00000007020b7224 */ /* 0x000fe200078e02ff */
[----:B------:R-:W-:Y:S02]  /*01b0*/  MOV R2, R10 ;  /* 0x0000000a00027202 */ /* 0x000fe40000000f00 */
[----:B------:R-:W-:Y:S01]  /*01c0*/  IABS R10, R3 ;  /* 0x00000003000a7213 */ /* 0x000fe20000000000 */
[----:B------:R-:W-:Y:S01]  /*01d0*/  IMAD.HI.U32 R9, R9, R11, R8 ;  /* 0x0000000b09097227 */ /* 0x000fe200078e0008 */
[----:B------:R-:W1:Y:S02]  /*01e0*/  I2F.RP R4, R2 ;  /* 0x0000000200047306 */ /* 0x000e640000209400 */
[----:B------:R-:W-:-:S03]  /*01f0*/  IADD3 R11, PT, PT, RZ, -R10, RZ ;  /* 0x8000000aff0b7210 */ /* 0x000fc60007ffe0ff */
[----:B------:R-:W-:-:S04]  /*0200*/  IMAD.HI.U32 R8, R9, R0, RZ ;  /* 0x0000000009087227 */ /* 0x000fc800078e00ff */
[----:B------:R-:W-:Y:S02]  /*0210*/  IMAD R0, R8, R11, R0 ;  /* 0x0000000b08007224 */ /* 0x000fe400078e0200 */
[----:B---3--:R-:W-:Y:S01]  /*0220*/  IMAD.U32 R9, RZ, RZ, UR8 ;  /* 0x00000008ff097e24 */ /* 0x008fe2000f8e00ff */
[----:B------:R-:W3:Y:S02]  /*0230*/  LDCU UR8, c[0x0][0x39c] ;  /* 0x00007380ff0877ac */ /* 0x000ee40008000800 */
[----:B------:R-:W-:Y:S01]  /*0240*/  ISETP.GT.U32.AND P1, PT, R7, R0, PT ;  /* 0x000000000700720c */ /* 0x000fe20003f24070 */
[----:B-1----:R-:W1:-:S12]  /*0250*/  MUFU.RCP R4, R4 ;  /* 0x0000000400047308 */ /* 0x002e580000001000 */
[----:B------:R-:W-:Y:S02]  /*0260*/  @!P1 IMAD.IADD R0, R0, 0x1, -R7 ;  /* 0x0000000100009824 */ /* 0x000fe400078e0a07 */
[----:B------:R-:W-:Y:S01]  /*0270*/  @!P1 VIADD R8, R8, 0x1 ;  /* 0x0000000108089836 */ /* 0x000fe20000000000 */
[----:B------:R-:W-:Y:S02]  /*0280*/  ISETP.NE.AND P1, PT, R3, RZ, PT ;  /* 0x000000ff0300720c */ /* 0x000fe40003f25270 */
[----:B-1----:R-:W-:Y:S02]  /*0290*/  IADD3 R10, PT, PT, R4, 0xffffffe, RZ ;  /* 0x0ffffffe040a7810 */ /* 0x002fe40007ffe0ff */
[----:B------:R-:W-:Y:S02]  /*02a0*/  ISETP.GE.U32.AND P0, PT, R0, R7, PT ;  /* 0x000000070000720c */ /* 0x000fe40003f06070 */
[----:B------:R-:W-:Y:S01]  /*02b0*/  LOP3.LUT R0, R6, R3, RZ, 0x3c, !PT ;  /* 0x0000000306007212 */ /* 0x000fe200078e3cff */
[----:B------:R1:W5:Y:S01]  /*02c0*/  F2I.FTZ.U32.TRUNC.NTZ R11, R10 ;  /* 0x0000000a000b7305 */ /* 0x000362000021f000 */
[----:B0-----:R-:W-:-:S02]  /*02d0*/  MOV R4, UR5 ;  /* 0x0000000500047c02 */ /* 0x001fc40008000f00 */
[----:B------:R-:W-:-:S03]  /*02e0*/  ISETP.GE.AND P2, PT, R0, RZ, PT ;  /* 0x000000ff0000720c */ /* 0x000fc60003f46270 */
[----:B------:R-:W-:Y:S01]  /*02f0*/  IMAD R12, R4, UR4, RZ ;  /* 0x00000004040c7c24 */ /* 0x000fe2000f8e02ff */
[----:B------:R-:W0:Y:S01]  /*0300*/  LDCU.64 UR4, c[0x0][0x3b0] ;  /* 0x00007600ff0477ac */ /* 0x000e220008000a00 */
[----:B-1----:R-:W-:Y:S02]  /*0310*/  IMAD.MOV.U32 R10, RZ, RZ, RZ ;  /* 0x000000ffff0a7224 */ /* 0x002fe400078e00ff */
[----:B------:R-:W-:Y:S01]  /*0320*/  @P0 IADD3 R8, PT, PT, R8, 0x1, RZ ;  /* 0x0000000108080810 */ /* 0x000fe20007ffe0ff */
[----:B-----5:R-:W-:-:S05]  /*0330*/  IMAD.MOV R7, RZ, RZ, -R11 ;  /* 0x000000ffff077224 */ /* 0x020fca00078e0a0b */
[----:B------:R-:W-:Y:S02]  /*0340*/  @!P2 IADD3 R8, PT, PT, -R8, RZ, RZ ;  /* 0x000000ff0808a210 */ /* 0x000fe40007ffe1ff */
[----:B------:R-:W-:Y:S01]  /*0350*/  @!P1 LOP3.LUT R8, RZ, R3, RZ, 0x33, !PT ;  /* 0x00000003ff089212 */ /* 0x000fe200078e33ff */
[----:B------:R-:W-:-:S03]  /*0360*/  IMAD R7, R7, R2, RZ ;  /* 0x0000000207077224 */ /* 0x000fc600078e02ff */
[----:B------:R-:W-:Y:S01]  /*0370*/  IABS R0, R8 ;  /* 0x0000000800007213 */ /* 0x000fe20000000000 */
[----:B------:R-:W-:-:S03]  /*0380*/  IMAD.HI.U32 R10, R11, R7, R10 ;  /* 0x000000070b0a7227 */ /* 0x000fc600078e000a */
[----:B------:R-:W-:Y:S01]  /*0390*/  MOV R7, R0 ;  /* 0x0000000000077202 */ /* 0x000fe20000000f00 */
[----:B------:R-:W-:-:S04]  /*03a0*/  IMAD R11, R12, R9, RZ ;  /* 0x000000090c0b7224 */ /* 0x000fc800078e02ff */
[----:B------:R-:W-:Y:S01]  /*03b0*/  IMAD.HI.U32 R10, R10, R7, RZ ;  /* 0x000000070a0a7227 */ /* 0x000fe200078e00ff */
[----:B------:R-:W-:-:S03]  /*03c0*/  I2FP.F32.S32 R12, R11 ;  /* 0x0000000b000c7245 */ /* 0x000fc60000201400 */
[----:B------:R-:W-:Y:S02]  /*03d0*/  IMAD.MOV R0, RZ, RZ, -R10 ;  /* 0x000000ffff007224 */ /* 0x000fe400078e0a0a */
[----:B------:R-:W-:Y:S02]  /*03e0*/  FMUL R12, R12, 0.001953125 ;  /* 0x3b0000000c0c7820 */ /* 0x000fe40000400000 */
[C---:B------:R-:W-:Y:S02]  /*03f0*/  IMAD R7, R2.reuse, R0, R7 ;  /* 0x0000000002077224 */ /* 0x040fe400078e0207 */
[----:B------:R-:W1:Y:S03]  /*0400*/  S2R R0, SR_TID.X ;  /* 0x0000000000007919 */ /* 0x000e660000002100 */
[----:B------:R-:W-:-:S13]  /*0410*/  ISETP.GT.U32.AND P1, PT, R2, R7, PT ;  /* 0x000000070200720c */ /* 0x000fda0003f24070 */
[-C--:B------:R-:W-:Y:S01]  /*0420*/  @!P1 IADD3 R7, PT, PT, R7, -R2.reuse, RZ ;  /* 0x8000000207079210 */ /* 0x080fe20007ffe0ff */
[----:B------:R-:W-:Y:S01]  /*0430*/  @!P1 VIADD R10, R10, 0x1 ;  /* 0x000000010a0a9836 */ /* 0x000fe20000000000 */
[----:B------:R-:W-:Y:S02]  /*0440*/  ISETP.NE.AND P1, PT, R5, RZ, PT ;  /* 0x000000ff0500720c */ /* 0x000fe40003f25270 */
[----:B------:R-:W-:Y:S02]  /*0450*/  ISETP.GE.U32.AND P0, PT, R7, R2, PT ;  /* 0x000000020700720c */ /* 0x000fe40003f06070 */
[----:B------:R5:W1:Y:S01]  /*0460*/  F2I.CEIL.NTZ R7, R12 ;  /* 0x0000000c00077305 */ /* 0x000a62000020b100 */
[----:B------:R-:W-:-:S04]  /*0470*/  LOP3.LUT R2, R8, R5, RZ, 0x3c, !PT ;  /* 0x0000000508027212 */ /* 0x000fc800078e3cff */
[----:B------:R-:W-:Y:S01]  /*0480*/  ISETP.GE.AND P2, PT, R2, RZ, PT ;  /* 0x000000ff0200720c */ /* 0x000fe20003f46270 */
[----:B-----5:R-:W-:-:S05]  /*0490*/  IMAD.MOV R12, RZ, RZ, -R8 ;  /* 0x000000ffff0c7224 */ /* 0x020fca00078e0a08 */
[----:B------:R-:W-:Y:S01]  /*04a0*/  @P0 IADD3 R10, PT, PT, R10, 0x1, RZ ;  /* 0x000000010a0a0810 */ /* 0x000fe20007ffe0ff */
[----:B------:R-:W-:-:S04]  /*04b0*/  IMAD R3, R3, R12, R6 ;  /* 0x0000000c03037224 */ /* 0x000fc800078e0206 */
[----:B------:R-:W-:Y:S02]  /*04c0*/  IMAD.MOV.U32 R2, RZ, RZ, R10 ;  /* 0x000000ffff027224 */ /* 0x000fe400078e000a */
[----:B-1----:R-:W-:-:S03]  /*04d0*/  IMAD R10, R7, R0, RZ ;  /* 0x00000000070a7224 */ /* 0x002fc600078e02ff */
[----:B------:R-:W-:Y:S02]  /*04e0*/  @!P2 IADD3 R2, PT, PT, -R2, RZ, RZ ;  /* 0x000000ff0202a210 */ /* 0x000fe40007ffe1ff */
[----:B------:R-:W-:Y:S02]  /*04f0*/  ISETP.GE.AND P0, PT, R10, R11, PT ;  /* 0x0000000b0a00720c */ /* 0x000fe40003f06270 */
[----:B------:R-:W-:-:S04]  /*0500*/  @!P1 LOP3.LUT R2, RZ, R5, RZ, 0x33, !PT ;  /* 0x00000005ff029212 */ /* 0x000fc800078e33ff */
[----:B------:R-:W-:-:S05]  /*0510*/  IADD3 R13, PT, PT, -R2, RZ, RZ ;  /* 0x000000ff020d7210 */ /* 0x000fca0007ffe1ff */
[----:B------:R-:W-:Y:S02]  /*0520*/  IMAD R5, R5, R13, R8 ;  /* 0x0000000d05057224 */ /* 0x000fe400078e0208 */
[----:B0-234-:R-:W-:Y:S05]  /*0530*/  @P0 BRA `(.L_x_34) ;  /* 0x0000001000640947 */ /* 0x01dfea0003800000 */
[----:B------:R-:W-:Y:S02]  /*0540*/  ISETP.GE.AND P0, PT, R7, 0x1, PT ;  /* 0x000000010700780c */ /* 0x000fe40003f06270 */
[----:B------:R-:W-:-:S11]  /*0550*/  VIADDMNMX R8, R10, R7, R11, PT ;  /* 0x000000070a087246 */ /* 0x000fd6000380010b */
[----:B------:R-:W-:Y:S05]  /*0560*/  @!P0 BRA `(.L_x_34) ;  /* 0x0000001000588947 */ /* 0x000fea0003800000 */
[C---:B------:R-:W-:Y:S01]  /*0570*/  VIADDMNMX R7, R10.reuse, 0x1, R8, !PT ;  /* 0x000000010a077846 */ /* 0x040fe20007800108 */
[----:B------:R-:W-:Y:S04]  /*0580*/  BSSY.RECONVERGENT B1, `(.L_x_35) ;  /* 0x000004e000017945 */ /* 0x000fe80003800200 */
[----:B------:R-:W-:Y:S01]  /*0590*/  IMAD.IADD R14, R7, 0x1, -R10 ;  /* 0x00000001070e7824 */ /* 0x000fe200078e0a0a */
[----:B------:R-:W-:-:S04]  /*05a0*/  IADD3 R7, PT, PT, R10, -R7, RZ ;  /* 0x800000070a077210 */ /* 0x000fc80007ffe0ff */
[----:B------:R-:W-:Y:S02]  /*05b0*/  LOP3.LUT P1, R14, R14, 0x3, RZ, 0xc0, !PT ;  /* 0x000000030e0e7812 */ /* 0x000fe4000782c0ff */
[----:B------:R-:W-:-:S11]  /*05c0*/  ISETP.GT.U32.AND P0, PT, R7, -0x4, PT ;  /* 0xfffffffc0700780c */ /* 0x000fd60003f04070 */
[----:B------:R-:W-:Y:S05]  /*05d0*/  @!P1 BRA `(.L_x_36) ;  /* 0x0000000400209947 */ /* 0x000fea0003800000 */
[----:B------:R-:W-:Y:S01]  /*05e0*/  IABS R11, R9 ;  /* 0x00000009000b7213 */ /* 0x000fe20000000000 */
[----:B------:R-:W0:Y:S01]  /*05f0*/  S2R R16, SR_CgaCtaId ;  /* 0x0000000000107919 */ /* 0x000e220000008800 */
[----:B------:R-:W1:Y:S01]  /*0600*/  LDC.64 R6, c[0x0][0x380] ;  /* 0x0000e000ff067b82 */ /* 0x000e620000000a00 */
[----:B------:R-:W-:Y:S01]  /*0610*/  MOV R15, 0x400 ;  /* 0x00000400000f7802 */ /* 0x000fe20000000f00 */
[----:B------:R-:W2:Y:S01]  /*0620*/  I2F.RP R9, R11 ;  /* 0x0000000b00097306 */ /* 0x000ea20000209400 */
[----:B------:R-:W-:Y:S01]  /*0630*/  HFMA2 R19, -RZ, RZ, 0, 0 ;  /* 0x00000000ff137431 */ /* 0x000fe200000001ff */
[----:B------:R-:W-:-:S06]  /*0640*/  ISETP.NE.AND P1, PT, R4, RZ, PT ;  /* 0x000000ff0400720c */ /* 0x000fcc0003f25270 */
[----:B--2---:R-:W2:Y:S01]  /*0650*/  MUFU.RCP R9, R9 ;  /* 0x0000000900097308 */ /* 0x004ea20000001000 */
[----:B0-----:R-:W-:Y:S01]  /*0660*/  LEA R15, R16, R15, 0x18 ;  /* 0x0000000f100f7211 */ /* 0x001fe200078ec0ff */
[----:B------:R-:W-:Y:S02]  /*0670*/  IMAD.MOV.U32 R16, RZ, RZ, RZ ;  /* 0x000000ffff107224 */ /* 0x000fe400078e00ff */
[----:B--2---:R-:W-:-:S04]  /*0680*/  VIADD R12, R9, 0xffffffe ;  /* 0x0ffffffe090c7836 */ /* 0x004fc80000000000 */
[----:B------:R-:W0:Y:S02]  /*0690*/  F2I.FTZ.U32.TRUNC.NTZ R17, R12 ;  /* 0x0000000c00117305 */ /* 0x000e24000021f000 */
[----:B0-----:R-:W-:-:S05]  /*06a0*/  IADD3 R18, PT, PT, RZ, -R17, RZ ;  /* 0x80000011ff127210 */ /* 0x001fca0007ffe0ff */
[----:B------:R-:W-:-:S04]  /*06b0*/  IMAD R13, R18, R11, RZ ;  /* 0x0000000b120d7224 */ /* 0x000fc800078e02ff */
[----:B------:R-:W-:Y:S01]  /*06c0*/  IMAD.HI.U32 R16, R17, R13, R16 ;  /* 0x0000000d11107227 */ /* 0x000fe200078e0010 */
[----:B-1----:R-:W-:-:S07]  /*06d0*/  LOP3.LUT R17, RZ, R4, RZ, 0x33, !PT ;  /* 0x00000004ff117212 */ /* 0x002fce00078e33ff */
.L_x_37:
[----:B------:R-:W-:Y:S01]  /*06e0*/  IMAD.U32 R4, RZ, RZ, UR13 ;  /* 0x0000000dff047e24 */ /* 0x000fe2000f8e00ff */
[----:B------:R-:W-:Y:S02]  /*06f0*/  IABS R13, R10 ;  /* 0x0000000a000d7213 */ /* 0x000fe40000000000 */
[----:B------:R-:W-:Y:S02]  /*0700*/  MOV R9, UR12 ;  /* 0x0000000c00097c02 */ /* 0x000fe40008000f00 */
[----:B------:R-:W-:Y:S01]  /*0710*/  IABS R18, R4 ;  /* 0x0000000400127213 */ /* 0x000fe20000000000 */
[----:B0-----:R-:W-:Y:S01]  /*0720*/  IMAD.HI.U32 R21, R16, R13, RZ ;  /* 0x0000000d10157227 */ /* 0x001fe200078e00ff */
[----:B------:R-:W-:Y:S02]  /*0730*/  IABS R23, R9 ;  /* 0x0000000900177213 */ /* 0x000fe40000000000 */
[----:B------:R-:W0:Y:S01]  /*0740*/  I2F.RP R20, R18 ;  /* 0x0000001200147306 */ /* 0x000e220000209400 */
[----:B------:R-:W-:-:S04]  /*0750*/  IMAD.MOV R12, RZ, RZ, -R21 ;  /* 0x000000ffff0c7224 */ /* 0x000fc800078e0a15 */
[----:B------:R-:W-:-:S05]  /*0760*/  IMAD R12, R23, R12, R13 ;  /* 0x0000000c170c7224 */ /* 0x000fca00078e020d */
[----:B------:R-:W-:Y:S01]  /*0770*/  ISETP.GT.U32.AND P3, PT, R11, R12, PT ;  /* 0x0000000c0b00720c */ /* 0x000fe20003f64070 */
[----:B0-----:R-:W0:-:S12]  /*0780*/  MUFU.RCP R20, R20 ;  /* 0x0000001400147308 */ /* 0x001e180000001000 */
[----:B------:R-:W-:Y:S02]  /*0790*/  @!P3 IADD3 R12, PT, PT, R12, -R23, RZ ;  /* 0x800000170c0cb210 */ /* 0x000fe40007ffe0ff */
[----:B------:R-:W-:Y:S02]  /*07a0*/  @!P3 IADD3 R21, PT, PT, R21, 0x1, RZ ;  /* 0x000000011515b810 */ /* 0x000fe40007ffe0ff */
[----:B------:R-:W-:Y:S02]  /*07b0*/  ISETP.GE.U32.AND P2, PT, R12, R11, PT ;  /* 0x0000000b0c00720c */ /* 0x000fe40003f46070 */
[----:B------:R-:W-:Y:S02]  /*07c0*/  LOP3.LUT R12, R10, R9, RZ, 0x3c, !PT ;  /* 0x000000090a0c7212 */ /* 0x000fe400078e3cff */
[----:B------:R-:W-:Y:S01]  /*07d0*/  ISETP.NE.AND P3, PT, R9, RZ, PT ;  /* 0x000000ff0900720c */ /* 0x000fe20003f65270 */
[----:B0-----:R-:W-:Y:S01]  /*07e0*/  VIADD R13, R20, 0xffffffe ;  /* 0x0ffffffe140d7836 */ /* 0x001fe20000000000 */
[----:B------:R-:W-:-:S02]  /*07f0*/  ISETP.GE.AND P4, PT, R12, RZ, PT ;  /* 0x000000ff0c00720c */ /* 0x000fc40003f86270 */
[----:B------:R-:W-:-:S03]  /*0800*/  MOV R12, RZ ;  /* 0x000000ff000c7202 */ /* 0x000fc60000000f00 */
[----:B------:R-:W0:Y:S02]  /*0810*/  F2I.FTZ.U32.TRUNC.NTZ R13, R13 ;  /* 0x0000000d000d7305 */ /* 0x000e24000021f000 */
[----:B------:R-:W-:-:S06]  /*0820*/  @P2 VIADD R21, R21, 0x1 ;  /* 0x0000000115152836 */ /* 0x000fcc0000000000 */
[----:B------:R-:W-:Y:S01]  /*0830*/  @!P4 IMAD.MOV R21, RZ, RZ, -R21 ;  /* 0x000000ffff15c224 */ /* 0x000fe200078e0a15 */
[----:B------:R-:W-:-:S04]  /*0840*/  @!P3 LOP3.LUT R21, RZ, R9, RZ, 0x33, !PT ;  /* 0x00000009ff15b212 */ /* 0x000fc800078e33ff */
[----:B------:R-:W-:Y:S02]  /*0850*/  IABS R20, R21 ;  /* 0x0000001500147213 */ /* 0x000fe40000000000 */
[----:B0-----:R-:W-:-:S05]  /*0860*/  IADD3 R23, PT, PT, RZ, -R13, RZ ;  /* 0x8000000dff177210 */ /* 0x001fca0007ffe0ff */
[----:B------:R-:W-:-:S04]  /*0870*/  IMAD R23, R23, R18, RZ ;  /* 0x0000001217177224 */ /* 0x000fc800078e02ff */
[----:B------:R-:W-:-:S04]  /*0880*/  IMAD.HI.U32 R12, R13, R23, R12 ;  /* 0x000000170d0c7227 */ /* 0x000fc800078e000c */
[----:B------:R-:W-:-:S04]  /*0890*/  IMAD.MOV.U32 R13, RZ, RZ, R20 ;  /* 0x000000ffff0d7224 */ /* 0x000fc800078e0014 */
[----:B------:R-:W-:-:S05]  /*08a0*/  IMAD.HI.U32 R12, R12, R13, RZ ;  /* 0x0000000d0c0c7227 */ /* 0x000fca00078e00ff */
[----:B------:R-:W-:-:S05]  /*08b0*/  IADD3 R20, PT, PT, -R12, RZ, RZ ;  /* 0x000000ff0c147210 */ /* 0x000fca0007ffe1ff */
[----:B------:R-:W-:-:S05]  /*08c0*/  IMAD R13, R18, R20, R13 ;  /* 0x00000014120d7224 */ /* 0x000fca00078e020d */
[----:B------:R-:W-:-:S13]  /*08d0*/  ISETP.GT.U32.AND P3, PT, R18, R13, PT ;  /* 0x0000000d1200720c */ /* 0x000fda0003f64070 */
[----:B------:R-:W-:Y:S01]  /*08e0*/  @!P3 IMAD.IADD R13, R13, 0x1, -R18 ;  /* 0x000000010d0db824 */ /* 0x000fe200078e0a12 */
[----:B------:R-:W-:-:S04]  /*08f0*/  @!P3 IADD3 R12, PT, PT, R12, 0x1, RZ ;  /* 0x000000010c0cb810 */ /* 0x000fc80007ffe0ff */
[----:B------:R-:W-:Y:S02]  /*0900*/  ISETP.GE.U32.AND P2, PT, R13, R18, PT ;  /* 0x000000120d00720c */ /* 0x000fe40003f46070 */
[----:B------:R-:W-:-:S04]  /*0910*/  LOP3.LUT R13, R21, R4, RZ, 0x3c, !PT ;  /* 0x00000004150d7212 */ /* 0x000fc800078e3cff */
[----:B------:R-:W-:-:S07]  /*0920*/  ISETP.GE.AND P4, PT, R13, RZ, PT ;  /* 0x000000ff0d00720c */ /* 0x000fce0003f86270 */
[----:B------:R-:W-:-:S06]  /*0930*/  @P2 VIADD R12, R12, 0x1 ;  /* 0x000000010c0c2836 */ /* 0x000fcc0000000000 */
[----:B------:R-:W-:-:S04]  /*0940*/  @!P4 IADD3 R12, PT, PT, -R12, RZ, RZ ;  /* 0x000000ff0c0cc210 */ /* 0x000fc80007ffe1ff */
[----:B------:R-:W-:-:S05]  /*0950*/  SEL R13, R17, R12, !P1 ;  /* 0x0000000c110d7207 */ /* 0x000fca0004800000 */
[--C-:B------:R-:W-:Y:S02]  /*0960*/  IMAD.MOV R12, RZ, RZ, -R13.reuse ;  /* 0x000000ffff0c7224 */ /* 0x100fe400078e0a0d */
[----:B------:R-:W-:Y:S02]  /*0970*/  IMAD R18, R2, UR4, R13 ;  /* 0x0000000402127c24 */ /* 0x000fe4000f8e020d */
[----:B------:R-:W-:Y:S01]  /*0980*/  IMAD R12, R4, R12, R21 ;  /* 0x0000000c040c7224 */ /* 0x000fe200078e0215 */
[----:B------:R-:W-:-:S03]  /*0990*/  IADD3 R21, PT, PT, -R21, RZ, RZ ;  /* 0x000000ff15157210 */ /* 0x000fc60007ffe1ff */
[----:B------:R-:W-:Y:S02]  /*09a0*/  IMAD R13, R5, UR5, R12 ;  /* 0x00000005050d7c24 */ /* 0x000fe4000f8e020c */
[----:B------:R-:W-:Y:S02]  /*09b0*/  IMAD R12, R9, R21, R10 ;  /* 0x00000015090c7224 */ /* 0x000fe400078e020a */
[----:B------:R-:W-:-:S04]  /*09c0*/  IMAD R13, R18, UR8, R13 ;  /* 0x00000008120d7c24 */ /* 0x000fc8000f8e020d */
[----:B------:R-:W-:-:S04]  /*09d0*/  IMAD R13, R13, R9, R12 ;  /* 0x000000090d0d7224 */ /* 0x000fc800078e020c */
[----:B------:R-:W-:-:S06]  /*09e0*/  IMAD.WIDE R12, R13, 0x4, R6 ;  /* 0x000000040d0c7825 */ /* 0x000fcc00078e0206 */
[----:B------:R-:W2:Y:S01]  /*09f0*/  LDG.E R12, desc[UR6][R12.64] ;  /* 0x000000060c0c7981 */ /* 0x000ea2000c1e1900 */
[C---:B------:R-:W-:Y:S01]  /*0a00*/  IMAD R21, R10.reuse, 0x4, R15 ;  /* 0x000000040a157824 */ /* 0x040fe200078e020f */
[----:B------:R-:W-:Y:S01]  /*0a10*/  IADD3 R19, PT, PT, R19, 0x1, RZ ;  /* 0x0000000113137810 */ /* 0x000fe20007ffe0ff */
[----:B------:R-:W-:-:S03]  /*0a20*/  VIADD R10, R10, 0x1 ;  /* 0x000000010a0a7836 */ /* 0x000fc60000000000 */
[----:B------:R-:W-:Y:S01]  /*0a30*/  ISETP.NE.AND P2, PT, R19, R14, PT ;  /* 0x0000000e1300720c */ /* 0x000fe20003f45270 */
[----:B--2---:R0:W-:-:S12]  /*0a40*/  STS [R21], R12 ;  /* 0x0000000c15007388 */ /* 0x0041d80000000800 */
[----:B------:R-:W-:Y:S05]  /*0a50*/  @P2 BRA `(.L_x_37) ;  /* 0xfffffffc00202947 */ /* 0x000fea000383ffff */
.L_x_36:
[----:B------:R-:W-:Y:S05]  /*0a60*/  BSYNC.RECONVERGENT B1 ;  /* 0x0000000000017941 */ /* 0x000fea0003800200 */
.L_x_35:
[----:B------:R-:W-:Y:S05]  /*0a70*/  @P0 BRA `(.L_x_34) ;  /* 0x0000000c00140947 */ /* 0x000fea0003800000 */
[----:B------:R-:W-:Y:S01]  /*0a80*/  IABS R11, R9 ;  /* 0x00000009000b7213 */ /* 0x000fe20000000000 */
[----:B------:R-:W1:Y:S01]  /*0a90*/  S2R R4, SR_CgaCtaId ;  /* 0x0000000000047919 */ /* 0x000e620000008800 */
[----:B------:R-:W-:Y:S02]  /*0aa0*/  MOV R13, 0x400 ;  /* 0x00000400000d7802 */ /* 0x000fe40000000f00 */
[----:B------:R-:W2:Y:S08]  /*0ab0*/  I2F.RP R9, R11 ;  /* 0x0000000b00097306 */ /* 0x000eb00000209400 */
[----:B--2---:R-:W2:Y:S01]  /*0ac0*/  MUFU.RCP R9, R9 ;  /* 0x0000000900097308 */ /* 0x004ea20000001000 */
[----:B-1----:R-:W-:-:S02]  /*0ad0*/  LEA R13, R4, R13, 0x18 ;  /* 0x0000000d040d7211 */ /* 0x002fc400078ec0ff */
[----:B--2---:R-:W-:-:S05]  /*0ae0*/  IADD3 R6, PT, PT, R9, 0xffffffe, RZ ;  /* 0x0ffffffe09067810 */ /* 0x004fca0007ffe0ff */
[----:B------:R1:W0:Y:S02]  /*0af0*/  F2I.FTZ.U32.TRUNC.NTZ R7, R6 ;  /* 0x0000000600077305 */ /* 0x000224000021f000 */
[----:B-1----:R-:W-:Y:S01]  /*0b00*/  MOV R6, RZ ;  /* 0x000000ff00067202 */ /* 0x002fe20000000f00 */
[----:B0-----:R-:W-:-:S04]  /*0b10*/  IMAD.MOV R12, RZ, RZ, -R7 ;  /* 0x000000ffff0c7224 */ /* 0x001fc800078e0a07 */
[----:B------:R-:W-:-:S04]  /*0b20*/  IMAD R15, R12, R11, RZ ;  /* 0x0000000b0c0f7224 */ /* 0x000fc800078e02ff */
[----:B------:R-:W-:-:S07]  /*0b30*/  IMAD.HI.U32 R12, R7, R15, R6 ;  /* 0x0000000f070c7227 */ /* 0x000fce00078e0006 */
.L_x_38:
[----:B------:R-:W-:Y:S01]  /*0b40*/  IMAD.U32 R9, RZ, RZ, UR14 ;  /* 0x0000000eff097e24 */ /* 0x000fe2000f8e00ff */
[----:B------:R-:W-:Y:S01]  /*0b50*/  IABS R17, R10 ;  /* 0x0000000a00117213 */ /* 0x000fe20000000000 */
[----:B------:R-:W-:Y:S01]  /*0b60*/  VIADD R22, R10, 0x1 ;  /* 0x000000010a167836 */ /* 0x000fe20000000000 */
[----:B------:R-:W-:Y:S02]  /*0b70*/  MOV R4, UR15 ;  /* 0x0000000f00047c02 */ /* 0x000fe40008000f00 */
[----:B-1----:R-:W-:Y:S01]  /*0b80*/  IABS R14, R9 ;  /* 0x00000009000e7213 */ /* 0x002fe20000000000 */
[----:B------:R-:W-:Y:S01]  /*0b90*/  IMAD.HI.U32 R15, R12, R17, RZ ;  /* 0x000000110c0f7227 */ /* 0x000fe200078e00ff */
[----:B------:R-:W-:Y:S02]  /*0ba0*/  IADD3 R18, PT, PT, R10, 0x2, RZ ;  /* 0x000000020a127810 */ /* 0x000fe40007ffe0ff */
[----:B------:R-:W0:Y:S01]  /*0bb0*/  I2F.RP R16, R14 ;  /* 0x0000000e00107306 */ /* 0x000e220000209400 */
[----:B------:R-:W-:Y:S01]  /*0bc0*/  IMAD.MOV R20, RZ, RZ, -R15 ;  /* 0x000000ffff147224 */ /* 0x000fe200078e0a0f */
[----:B------:R-:W-:-:S03]  /*0bd0*/  IABS R21, R18 ;  /* 0x0000001200157213 */ /* 0x000fc60000000000 */
[----:B------:R-:W-:-:S05]  /*0be0*/  IMAD R20, R14, R20, R17 ;  /* 0x000000140e147224 */ /* 0x000fca00078e0211 */
[----:B------:R-:W-:Y:S01]  /*0bf0*/  ISETP.GT.U32.AND P1, PT, R11, R20, PT ;  /* 0x000000140b00720c */ /* 0x000fe20003f24070 */
[----:B0-----:R-:W0:-:S12]  /*0c00*/  MUFU.RCP R16, R16 ;  /* 0x0000001000107308 */ /* 0x001e180000001000 */
[----:B------:R-:W-:Y:S01]  /*0c10*/  @!P1 IADD3 R20, PT, PT, R20, -R14, RZ ;  /* 0x8000000e14149210 */ /* 0x000fe20007ffe0ff */
[----:B------:R-:W-:-:S03]  /*0c20*/  @!P1 VIADD R15, R15, 0x1 ;  /* 0x000000010f0f9836 */ /* 0x000fc60000000000 */
[----:B------:R-:W-:Y:S01]  /*0c30*/  ISETP.GE.U32.AND P2, PT, R20, R11, PT ;  /* 0x0000000b1400720c */ /* 0x000fe20003f46070 */
[----:B------:R-:W-:Y:S01]  /*0c40*/  IMAD.MOV.U32 R11, RZ, RZ, R14 ;  /* 0x000000ffff0b7224 */ /* 0x000fe200078e000e */
[----:B0-----:R-:W-:Y:S02]  /*0c50*/  IADD3 R6, PT, PT, R16, 0xffffffe, RZ ;  /* 0x0ffffffe10067810 */ /* 0x001fe40007ffe0ff */
[----:B------:R-:W-:Y:S02]  /*0c60*/  IABS R16, R4 ;  /* 0x0000000400107213 */ /* 0x000fe40000000000 */
[----:B------:R0:W1:Y:S07]  /*0c70*/  F2I.FTZ.U32.TRUNC.NTZ R7, R6 ;  /* 0x0000000600077305 */ /* 0x00006e000021f000 */
[----:B------:R-:W-:Y:S01]  /*0c80*/  @P2 IADD3 R15, PT, PT, R15, 0x1, RZ ;  /* 0x000000010f0f2810 */ /* 0x000fe20007ffe0ff */
[----:B------:R-:W2:Y:S01]  /*0c90*/  I2F.RP R23, R16 ;  /* 0x0000001000177306 */ /* 0x000ea20000209400 */
[----:B0-----:R-:W-:Y:S01]  /*0ca0*/  HFMA2 R6, -RZ, RZ, 0, 0 ;  /* 0x00000000ff067431 */ /* 0x001fe200000001ff */
[----:B-1----:R-:W-:-:S05]  /*0cb0*/  IADD3 R19, PT, PT, RZ, -R7, RZ ;  /* 0x80000007ff137210 */ /* 0x002fca0007ffe0ff */
[----:B------:R-:W-:Y:S01]  /*0cc0*/  IMAD R17, R19, R14, RZ ;  /* 0x0000000e13117224 */ /* 0x000fe200078e02ff */
[----:B------:R-:W-:Y:S01]  /*0cd0*/  IABS R19, R22 ;  /* 0x0000001600137213 */ /* 0x000fe20000000000 */
[----:B--2---:R-:W0:Y:S02]  /*0ce0*/  MUFU.RCP R23, R23 ;  /* 0x0000001700177308 */ /* 0x004e240000001000 */
[----:B------:R-:W-:-:S04]  /*0cf0*/  IMAD.HI.U32 R12, R7, R17, R6 ;  /* 0x00000011070c7227 */ /* 0x000fc800078e0006 */
[----:B------:R-:W-:Y:S02]  /*0d00*/  IMAD.MOV.U32 R7, RZ, RZ, R19 ;  /* 0x000000ffff077224 */ /* 0x000fe400078e0013 */
[----:B------:R-:W-:-:S04]  /*0d10*/  IMAD.HI.U32 R6, R12, R21, RZ ;  /* 0x000000150c067227 */ /* 0x000fc800078e00ff */
[----:B------:R-:W-:Y:S01]  /*0d20*/  IMAD.HI.U32 R17, R12, R7, RZ ;  /* 0x000000070c117227 */ /* 0x000fe200078e00ff */
[----:B------:R-:W-:-:S04]  /*0d30*/  IADD3 R24, PT, PT, -R6, RZ, RZ ;  /* 0x000000ff06187210 */ /* 0x000fc80007ffe1ff */
[----:B------:R-:W-:Y:S01]  /*0d40*/  IADD3 R19, PT, PT, -R17, RZ, RZ ;  /* 0x000000ff11137210 */ /* 0x000fe20007ffe1ff */
[----:B------:R-:W-:-:S04]  /*0d50*/  IMAD R24, R14, R24, R21 ;  /* 0x000000180e187224 */ /* 0x000fc800078e0215 */
[----:B------:R-:W-:Y:S01]  /*0d60*/  IMAD R20, R14, R19, R7 ;  /* 0x000000130e147224 */ /* 0x000fe200078e0207 */
[----:B------:R-:W-:Y:S01]  /*0d70*/  ISETP.GT.U32.AND P3, PT, R11, R24, PT ;  /* 0x000000180b00720c */ /* 0x000fe20003f64070 */
[----:B0-----:R-:W-:Y:S01]  /*0d80*/  VIADD R7, R23, 0xffffffe ;  /* 0x0ffffffe17077836 */ /* 0x001fe20000000000 */
[-C--:B------:R-:W-:Y:S02]  /*0d90*/  LOP3.LUT R19, R22, R9.reuse, RZ, 0x3c, !PT ;  /* 0x0000000916137212 */ /* 0x080fe400078e3cff */
[----:B------:R-:W-:Y:S02]  /*0da0*/  ISETP.GT.U32.AND P5, PT, R11, R20, PT ;  /* 0x000000140b00720c */ /* 0x000fe40003fa4070 */
[----:B------:R-:W-:Y:S01]  /*0db0*/  ISETP.GE.AND P4, PT, R19, RZ, PT ;  /* 0x000000ff1300720c */ /* 0x000fe20003f86270 */
[----:B------:R-:W0:Y:S01]  /*0dc0*/  F2I.FTZ.U32.TRUNC.NTZ R7, R7 ;  /* 0x0000000700077305 */ /* 0x000e22000021f000 */
[----:B------:R-:W-:-:S04]  /*0dd0*/  LOP3.LUT R19, R18, R9, RZ, 0x3c, !PT ;  /* 0x0000000912137212 */ /* 0x000fc800078e3cff */
[----:B------:R-:W-:Y:S01]  /*0de0*/  ISETP.GE.AND P6, PT, R19, RZ, PT ;  /* 0x000000ff1300720c */ /* 0x000fe20003fc6270 */
[----:B------:R-:W-:Y:S01]  /*0df0*/  @!P3 VIADD R6, R6, 0x1 ;  /* 0x000000010606b836 */ /* 0x000fe20000000000 */
[----:B------:R-:W-:-:S03]  /*0e00*/  @!P3 IADD3 R24, PT, PT, R24, -R14, RZ ;  /* 0x8000000e1818b210 */ /* 0x000fc60007ffe0ff */
[----:B------:R-:W-:Y:S02]  /*0e10*/  @!P5 IADD3 R20, PT, PT, R20, -R14, RZ ;  /* 0x8000000e1414d210 */ /* 0x000fe40007ffe0ff */
[----:B------:R-:W-:Y:S02]  /*0e20*/  @!P5 IADD3 R17, PT, PT, R17, 0x1, RZ ;  /* 0x000000011111d810 */ /* 0x000fe40007ffe0ff */
[-C--:B------:R-:W-:Y:S02]  /*0e30*/  ISETP.GE.U32.AND P0, PT, R20, R11.reuse, PT ;  /* 0x0000000b1400720c */ /* 0x080fe40003f06070 */
[----:B------:R-:W-:Y:S02]  /*0e40*/  ISETP.GE.U32.AND P5, PT, R24, R11, PT ;  /* 0x0000000b1800720c */ /* 0x000fe40003fa6070 */
[----:B0-----:R-:W-:-:S05]  /*0e50*/  IADD3 R21, PT, PT, RZ, -R7, RZ ;  /* 0x80000007ff157210 */ /* 0x001fca0007ffe0ff */
[----:B------:R-:W-:-:S04]  /*0e60*/  IMAD R21, R21, R16, RZ ;  /* 0x0000001015157224 */ /* 0x000fc800078e02ff */
[----:B------:R-:W-:Y:S01]  /*0e70*/  @P0 VIADD R17, R17, 0x1 ;  /* 0x0000000111110836 */ /* 0x000fe20000000000 */
[----:B------:R-:W-:Y:S02]  /*0e80*/  ISETP.NE.AND P0, PT, R9, RZ, PT ;  /* 0x000000ff0900720c */ /* 0x000fe40003f05270 */
[----:B------:R-:W-:Y:S02]  /*0e90*/  @P5 IADD3 R6, PT, PT, R6, 0x1, RZ ;  /* 0x0000000106065810 */ /* 0x000fe40007ffe0ff */
[----:B------:R-:W-:Y:S02]  /*0ea0*/  MOV R20, R17 ;  /* 0x0000001100147202 */ /* 0x000fe40000000f00 */
[----:B------:R-:W-:Y:S02]  /*0eb0*/  LOP3.LUT R17, RZ, R9, RZ, 0x33, !PT ;  /* 0x00000009ff117212 */ /* 0x000fe400078e33ff */
[----:B------:R-:W-:-:S04]  /*0ec0*/  @!P4 IADD3 R20, PT, PT, -R20, RZ, RZ ;  /* 0x000000ff1414c210 */ /* 0x000fc80007ffe1ff */
[----:B------:R-:W-:Y:S01]  /*0ed0*/  SEL R19, R17, R20, !P0 ;  /* 0x0000001411137207 */ /* 0x000fe20004000000 */
[----:B------:R-:W-:Y:S02]  /*0ee0*/  IMAD.MOV.U32 R20, RZ, RZ, R6 ;  /* 0x000000ffff147224 */ /* 0x000fe400078e0006 */
[----:B------:R-:W-:Y:S01]  /*0ef0*/  HFMA2 R6, -RZ, RZ, 0, 0 ;  /* 0x00000000ff067431 */ /* 0x000fe200000001ff */
[----:B------:R-:W-:Y:S02]  /*0f00*/  IABS R23, R19 ;  /* 0x0000001300177213 */ /* 0x000fe40000000000 */
[----:B------:R-:W-:Y:S02]  /*0f10*/  @!P6 IADD3 R20, PT, PT, -R20, RZ, RZ ;  /* 0x000000ff1414e210 */ /* 0x000fe40007ffe1ff */
[----:B------:R-:W-:Y:S02]  /*0f20*/  IMAD.HI.U32 R6, R7, R21, R6 ;  /* 0x0000001507067227 */ /* 0x000fe400078e0006 */
[----:B------:R-:W-:-:S04]  /*0f30*/  SEL R7, R17, R20, !P0 ;  /* 0x0000001411077207 */ /* 0x000fc80004000000 */
[----:B------:R-:W-:Y:S01]  /*0f40*/  IABS R27, R7 ;  /* 0x00000007001b7213 */ /* 0x000fe20000000000 */
[----:B------:R-:W-:-:S04]  /*0f50*/  IMAD.HI.U32 R20, R6, R23, RZ ;  /* 0x0000001706147227 */ /* 0x000fc800078e00ff */
[----:B------:R-:W-:-:S04]  /*0f60*/  IMAD.MOV R21, RZ, RZ, -R20 ;  /* 0x000000ffff157224 */ /* 0x000fc800078e0a14 */
[----:B------:R-:W-:Y:S02]  /*0f70*/  IMAD R23, R16, R21, R23 ;  /* 0x0000001510177224 */ /* 0x000fe400078e0217 */
[----:B------:R-:W-:-:S03]  /*0f80*/  IMAD.HI.U32 R21, R6, R27, RZ ;  /* 0x0000001b06157227 */ /* 0x000fc600078e00ff */
[----:B------:R-:W-:Y:S02]  /*0f90*/  ISETP.GT.U32.AND P3, PT, R16, R23, PT ;  /* 0x000000171000720c */ /* 0x000fe40003f64070 */
[----:B------:R-:W-:-:S05]  /*0fa0*/  IADD3 R24, PT, PT, -R21, RZ, RZ ;  /* 0x000000ff15187210 */ /* 0x000fca0007ffe1ff */
[----:B------:R-:W-:Y:S01]  /*0fb0*/  IMAD R27, R16, R24, R27 ;  /* 0x00000018101b7224 */ /* 0x000fe200078e021b */
[----:B------:R-:W-:-:S04]  /*0fc0*/  LOP3.LUT R24, R10, R9, RZ, 0x3c, !PT ;  /* 0x000000090a187212 */ /* 0x000fc800078e3cff */
[----:B------:R-:W-:Y:S02]  /*0fd0*/  ISETP.GE.AND P4, PT, R24, RZ, PT ;  /* 0x000000ff1800720c */ /* 0x000fe40003f86270 */
[-C--:B------:R-:W-:Y:S02]  /*0fe0*/  @!P3 IADD3 R23, PT, PT, R23, -R16.reuse, RZ ;  /* 0x800000101717b210 */ /* 0x080fe40007ffe0ff */
[----:B------:R-:W-:Y:S02]  /*0ff0*/  ISETP.GT.U32.AND P1, PT, R16, R27, PT ;  /* 0x0000001b1000720c */ /* 0x000fe40003f24070 */
[----:B------:R-:W-:Y:S02]  /*1000*/  ISETP.GE.U32.AND P5, PT, R23, R16, PT ;  /* 0x000000101700720c */ /* 0x000fe40003fa6070 */
[----:B------:R-:W-:Y:S02]  /*1010*/  LOP3.LUT R23, R19, R4, RZ, 0x3c, !PT ;  /* 0x0000000413177212 */ /* 0x000fe400078e3cff */
[----:B------:R-:W-:-:S02]  /*1020*/  @!P3 IADD3 R20, PT, PT, R20, 0x1, RZ ;  /* 0x000000011414b810 */ /* 0x000fc40007ffe0ff */
[----:B------:R-:W-:Y:S01]  /*1030*/  ISETP.GE.AND P2, PT, R23, RZ, PT ;  /* 0x000000ff1700720c */ /* 0x000fe20003f46270 */
[----:B------:R-:W-:Y:S01]  /*1040*/  @!P4 IMAD.MOV R15, RZ, RZ, -R15 ;  /* 0x000000ffff0fc224 */ /* 0x000fe200078e0a0f */
[----:B------:R-:W-:Y:S02]  /*1050*/  ISETP.NE.AND P3, PT, R4, RZ, PT ;  /* 0x000000ff0400720c */ /* 0x000fe40003f65270 */
[----:B------:R-:W-:Y:S02]  /*1060*/  IADD3 R24, PT, PT, -R19, RZ, RZ ;  /* 0x000000ff13187210 */ /* 0x000fe40007ffe1ff */
[----:B------:R-:W-:Y:S02]  /*1070*/  SEL R25, R17, R15, !P0 ;  /* 0x0000000f11197207 */ /* 0x000fe40004000000 */
[----:B------:R-:W-:Y:S01]  /*1080*/  @P5 IADD3 R20, PT, PT, R20, 0x1, RZ ;  /* 0x0000000114145810 */ /* 0x000fe20007ffe0ff */
[----:B------:R-:W-:Y:S01]  /*1090*/  IMAD R22, R9, R24, R22 ;  /* 0x0000001809167224 */ /* 0x000fe200078e0216 */
[----:B------:R-:W-:-:S02]  /*10a0*/  LOP3.LUT R15, RZ, R4, RZ, 0x33, !PT ;  /* 0x00000004ff0f7212 */ /* 0x000fc400078e33ff */
[-C--:B------:R-:W-:Y:S01]  /*10b0*/  @!P1 IADD3 R27, PT, PT, R27, -R16.reuse, RZ ;  /* 0x800000101b1b9210 */ /* 0x080fe20007ffe0ff */
[----:B------:R-:W-:Y:S01]  /*10c0*/  @!P2 IMAD.MOV R20, RZ, RZ, -R20 ;  /* 0x000000ffff14a224 */ /* 0x000fe200078e0a14 */
[----:B------:R-:W-:Y:S02]  /*10d0*/  @!P1 IADD3 R21, PT, PT, R21, 0x1, RZ ;  /* 0x0000000115159810 */ /* 0x000fe40007ffe0ff */
[----:B------:R-:W-:Y:S02]  /*10e0*/  ISETP.GE.U32.AND P4, PT, R27, R16, PT ;  /* 0x000000101b00720c */ /* 0x000fe40003f86070 */
[----:B------:R-:W-:Y:S02]  /*10f0*/  SEL R23, R15, R20, !P3 ;  /* 0x000000140f177207 */ /* 0x000fe40005800000 */
[----:B------:R-:W-:Y:S02]  /*1100*/  LOP3.LUT R20, R7, R4, RZ, 0x3c, !PT ;  /* 0x0000000407147212 */ /* 0x000fe400078e3cff */
[----:B------:R-:W-:-:S02]  /*1110*/  IABS R27, R25 ;  /* 0x00000019001b7213 */ /* 0x000fc40000000000 */
[----:B------:R-:W-:Y:S02]  /*1120*/  ISETP.GE.AND P2, PT, R20, RZ, PT ;  /* 0x000000ff1400720c */ /* 0x000fe40003f46270 */
[----:B------:R-:W-:Y:S01]  /*1130*/  IADD3 R20, PT, PT, -R23, RZ, RZ ;  /* 0x000000ff17147210 */ /* 0x000fe20007ffe1ff */
[----:B------:R-:W-:Y:S02]  /*1140*/  IMAD.HI.U32 R24, R6, R27, RZ ;  /* 0x0000001b06187227 */ /* 0x000fe400078e00ff */
[----:B------:R-:W-:Y:S02]  /*1150*/  @P4 IADD3 R21, PT, PT, R21, 0x1, RZ ;  /* 0x0000000115154810 */ /* 0x000fe40007ffe0ff */
[----:B------:R-:W-:Y:S02]  /*1160*/  IMAD R20, R4, R20, R19 ;  /* 0x0000001404147224 */ /* 0x000fe400078e0213 */
[----:B------:R-:W-:Y:S01]  /*1170*/  IMAD.MOV R19, RZ, RZ, -R24 ;  /* 0x000000ffff137224 */ /* 0x000fe200078e0a18 */
[----:B------:R-:W-:-:S03]  /*1180*/  MOV R26, R21 ;  /* 0x00000015001a7202 */ /* 0x000fc60000000f00 */
[----:B------:R-:W-:Y:S01]  /*1190*/  IMAD R27, R16, R19, R27 ;  /* 0x00000013101b7224 */ /* 0x000fe200078e021b */
[----:B------:R-:W-:Y:S02]  /*11a0*/  LOP3.LUT R19, R25, R4, RZ, 0x3c, !PT ;  /* 0x0000000419137212 */ /* 0x000fe400078e3cff */
[----:B------:R-:W-:Y:S02]  /*11b0*/  @!P2 IADD3 R26, PT, PT, -R26, RZ, RZ ;  /* 0x000000ff1a1aa210 */ /* 0x000fe40007ffe1ff */
[----:B------:R-:W-:-:S13]  /*11c0*/  ISETP.GT.U32.AND P6, PT, R16, R27, PT ;  /* 0x0000001b1000720c */ /* 0x000fda0003fc4070 */
[-C--:B------:R-:W-:Y:S02]  /*11d0*/  @!P6 IADD3 R27, PT, PT, R27, -R16.reuse, RZ ;  /* 0x800000101b1be210 */ /* 0x080fe40007ffe0ff */
[----:B------:R-:W-:Y:S02]  /*11e0*/  @!P6 IADD3 R24, PT, PT, R24, 0x1, RZ ;  /* 0x000000011818e810 */ /* 0x000fe40007ffe0ff */
[----:B------:R-:W-:Y:S02]  /*11f0*/  ISETP.GE.U32.AND P5, PT, R27, R16, PT ;  /* 0x000000101b00720c */ /* 0x000fe40003fa6070 */
[----:B------:R-:W-:-:S11]  /*1200*/  ISETP.GE.AND P6, PT, R19, RZ, PT ;  /* 0x000000ff1300720c */ /* 0x000fd60003fc6270 */
[----:B------:R-:W-:-:S05]  /*1210*/  @P5 VIADD R24, R24, 0x1 ;  /* 0x0000000118185836 */ /* 0x000fca0000000000 */
[----:B------:R-:W-:-:S04]  /*1220*/  @!P6 IADD3 R24, PT, PT, -R24, RZ, RZ ;  /* 0x000000ff1818e210 */ /* 0x000fc80007ffe1ff */
[----:B------:R-:W-:-:S04]  /*1230*/  SEL R19, R15, R24, !P3 ;  /* 0x000000180f137207 */ /* 0x000fc80005800000 */
[----:B------:R-:W-:Y:S01]  /*1240*/  IADD3 R24, PT, PT, -R19, RZ, RZ ;  /* 0x000000ff13187210 */ /* 0x000fe20007ffe1ff */
[----:B------:R-:W-:-:S04]  /*1250*/  IMAD R19, R2, UR10, R19 ;  /* 0x0000000a02137c24 */ /* 0x000fc8000f8e0213 */
[--C-:B------:R-:W-:Y:S02]  /*1260*/  IMAD R24, R4, R24, R25.reuse ;  /* 0x0000001804187224 */ /* 0x100fe400078e0219 */
[----:B------:R-:W-:Y:S02]  /*1270*/  IMAD.MOV R25, RZ, RZ, -R25 ;  /* 0x000000ffff197224 */ /* 0x000fe400078e0a19 */
[----:B------:R-:W-:-:S04]  /*1280*/  IMAD R24, R5, UR11, R24 ;  /* 0x0000000b05187c24 */ /* 0x000fc8000f8e0218 */
[----:B------:R-:W-:Y:S02]  /*1290*/  IMAD R19, R19, UR9, R24 ;  /* 0x0000000913137c24 */ /* 0x000fe4000f8e0218 */
[----:B------:R-:W-:-:S04]  /*12a0*/  IMAD R24, R9, R25, R10 ;  /* 0x0000001909187224 */ /* 0x000fc800078e020a */
[-C--:B------:R-:W-:Y:S02]  /*12b0*/  IMAD R19, R19, R9.reuse, R24 ;  /* 0x0000000913137224 */ /* 0x080fe400078e0218 */
[----:B------:R-:W-:Y:S02]  /*12c0*/  IMAD R24, R2, UR10, R23 ;  /* 0x0000000a02187c24 */ /* 0x000fe4000f8e0217 */
[----:B------:R-:W-:Y:S02]  /*12d0*/  IMAD R23, R5, UR11, R20 ;  /* 0x0000000b05177c24 */ /* 0x000fe4000f8e0214 */
[----:B------:R-:W-:Y:S02]  /*12e0*/  VIADD R20, R10, 0x3 ;  /* 0x000000030a147836 */ /* 0x000fe40000000000 */
[----:B------:R-:W-:Y:S01]  /*12f0*/  IMAD R21, R24, UR9, R23 ;  /* 0x0000000918157c24 */ /* 0x000fe2000f8e0217 */
[----:B------:R-:W-:Y:S01]  /*1300*/  SEL R23, R15, R26, !P3 ;  /* 0x0000001a0f177207 */ /* 0x000fe20005800000 */
[----:B------:R-:W-:Y:S01]  /*1310*/  IMAD.MOV R24, RZ, RZ, -R7 ;  /* 0x000000ffff187224 */ /* 0x000fe200078e0a07 */
[----:B------:R-:W-:Y:S01]  /*1320*/  IABS R25, R20 ;  /* 0x0000001400197213 */ /* 0x000fe20000000000 */
[----:B------:R-:W-:-:S02]  /*1330*/  IMAD R21, R21, R9, R22 ;  /* 0x0000000915157224 */ /* 0x000fc400078e0216 */
[----:B------:R-:W-:Y:S01]  /*1340*/  IMAD R18, R9, R24, R18 ;  /* 0x0000001809127224 */ /* 0x000fe200078e0212 */
[----:B------:R-:W-:Y:S01]  /*1350*/  IADD3 R24, PT, PT, -R23, RZ, RZ ;  /* 0x000000ff17187210 */ /* 0x000fe20007ffe1ff */
[----:B------:R-:W-:-:S04]  /*1360*/  IMAD.HI.U32 R26, R12, R25, RZ ;  /* 0x000000190c1a7227 */ /* 0x000fc800078e00ff */
[----:B------:R-:W-:Y:S01]  /*1370*/  IMAD R24, R4, R24, R7 ;  /* 0x0000001804187224 */ /* 0x000fe200078e0207 */
[----:B------:R-:W-:Y:S01]  /*1380*/  IADD3 R28, PT, PT, -R26, RZ, RZ ;  /* 0x000000ff1a1c7210 */ /* 0x000fe20007ffe1ff */
[----:B------:R-:W-:Y:S01]  /*1390*/  IMAD R23, R2, UR10, R23 ;  /* 0x0000000a02177c24 */ /* 0x000fe2000f8e0217 */
[----:B------:R-:W-:Y:S01]  /*13a0*/  LOP3.LUT R7, R20, R9, RZ, 0x3c, !PT ;  /* 0x0000000914077212 */ /* 0x000fe200078e3cff */
[----:B------:R-:W-:Y:S02]  /*13b0*/  IMAD R24, R5, UR11, R24 ;  /* 0x0000000b05187c24 */ /* 0x000fe4000f8e0218 */
[----:B------:R-:W-:Y:S01]  /*13c0*/  IMAD R28, R14, R28, R25 ;  /* 0x0000001c0e1c7224 */ /* 0x000fe200078e0219 */
[----:B------:R-:W-:Y:S01]  /*13d0*/  ISETP.GE.AND P4, PT, R7, RZ, PT ;  /* 0x000000ff0700720c */ /* 0x000fe20003f86270 */
[----:B------:R-:W-:-:S03]  /*13e0*/  IMAD R23, R23, UR9, R24 ;  /* 0x0000000917177c24 */ /* 0x000fc6000f8e0218 */
[----:B------:R-:W-:Y:S01]  /*13f0*/  ISETP.GT.U32.AND P2, PT, R11, R28, PT ;  /* 0x0000001c0b00720c */ /* 0x000fe20003f44070 */
[----:B------:R-:W-:-:S12]  /*1400*/  IMAD R23, R23, R9, R18 ;  /* 0x0000000917177224 */ /* 0x000fd800078e0212 */
[----:B------:R-:W-:Y:S01]  /*1410*/  @!P2 IMAD.IADD R28, R28, 0x1, -R14 ;  /* 0x000000011c1ca824 */ /* 0x000fe200078e0a0e */
[----:B------:R-:W-:-:S04]  /*1420*/  @!P2 IADD3 R26, PT, PT, R26, 0x1, RZ ;  /* 0x000000011a1aa810 */ /* 0x000fc80007ffe0ff */
[----:B------:R-:W-:-:S13]  /*1430*/  ISETP.GE.U32.AND P1, PT, R28, R11, PT ;  /* 0x0000000b1c00720c */ /* 0x000fda0003f26070 */
[----:B------:R-:W-:-:S05]  /*1440*/  @P1 IADD3 R26, PT, PT, R26, 0x1, RZ ;  /* 0x000000011a1a1810 */ /* 0x000fca0007ffe0ff */
[----:B------:R-:W-:-:S05]  /*1450*/  @!P4 IMAD.MOV R26, RZ, RZ, -R26 ;  /* 0x000000ffff1ac224 */ /* 0x000fca00078e0a1a */
[----:B------:R-:W-:-:S04]  /*1460*/  SEL R17, R17, R26, !P0 ;  /* 0x0000001a11117207 */ /* 0x000fc80004000000 */
[----:B------:R-:W-:-:S05]  /*1470*/  IABS R7, R17 ;  /* 0x0000001100077213 */ /* 0x000fca0000000000 */
[----:B------:R-:W-:-:S05]  /*1480*/  IMAD.HI.U32 R14, R6, R7, RZ ;  /* 0x00000007060e7227 */ /* 0x000fca00078e00ff */
[----:B------:R-:W-:-:S05]  /*1490*/  IADD3 R6, PT, PT, -R14, RZ, RZ ;  /* 0x000000ff0e067210 */ /* 0x000fca0007ffe1ff */
[----:B------:R-:W-:Y:S01]  /*14a0*/  IMAD R7, R16, R6, R7 ;  /* 0x0000000610077224 */ /* 0x000fe200078e0207 */
[----:B------:R-:W-:-:S04]  /*14b0*/  LOP3.LUT R6, R17, R4, RZ, 0x3c, !PT ;  /* 0x0000000411067212 */ /* 0x000fc800078e3cff */
[----:B------:R-:W-:Y:S02]  /*14c0*/  ISETP.GT.U32.AND P1, PT, R16, R7, PT ;  /* 0x000000071000720c */ /* 0x000fe40003f24070 */
[----:B------:R-:W-:-:S11]  /*14d0*/  ISETP.GE.AND P2, PT, R6, RZ, PT ;  /* 0x000000ff0600720c */ /* 0x000fd60003f46270 */
[----:B------:R-:W-:Y:S01]  /*14e0*/  @!P1 IADD3 R7, PT, PT, R7, -R16, RZ ;  /* 0x8000001007079210 */ /* 0x000fe20007ffe0ff */
[----:B------:R-:W-:-:S03]  /*14f0*/  @!P1 VIADD R14, R14, 0x1 ;  /* 0x000000010e0e9836 */ /* 0x000fc60000000000 */
[----:B------:R-:W-:Y:S02]  /*1500*/  ISETP.GE.U32.AND P0, PT, R7, R16, PT ;  /* 0x000000100700720c */ /* 0x000fe40003f06070 */
[----:B------:R-:W0:Y:S11]  /*1510*/  LDC.64 R6, c[0x0][0x380] ;  /* 0x0000e000ff067b82 */ /* 0x000e360000000a00 */
[----:B------:R-:W-:-:S04]  /*1520*/  @P0 IADD3 R14, PT, PT, R14, 0x1, RZ ;  /* 0x000000010e0e0810 */ /* 0x000fc80007ffe0ff */
[----:B------:R-:W-:-:S04]  /*1530*/  @!P2 IADD3 R14, PT, PT, -R14, RZ, RZ ;  /* 0x000000ff0e0ea210 */ /* 0x000fc80007ffe1ff */
[----:B------:R-:W-:-:S05]  /*1540*/  SEL R25, R15, R14, !P3 ;  /* 0x0000000e0f197207 */ /* 0x000fca0005800000 */
[--C-:B------:R-:W-:Y:S02]  /*1550*/  IMAD.MOV R16, RZ, RZ, -R25.reuse ;  /* 0x000000ffff107224 */ /* 0x100fe400078e0a19 */
[----:B------:R-:W-:Y:S02]  /*1560*/  IMAD R25, R2, UR10, R25 ;  /* 0x0000000a02197c24 */ /* 0x000fe4000f8e0219 */
[----:B------:R-:W-:Y:S01]  /*1570*/  IMAD R16, R4, R16, R17 ;  /* 0x0000001004107224 */ /* 0x000fe200078e0211 */
[----:B------:R-:W-:Y:S01]  /*1580*/  IADD3 R17, PT, PT, -R17, RZ, RZ ;  /* 0x000000ff11117210 */ /* 0x000fe20007ffe1ff */
[----:B0-----:R-:W-:-:S04]  /*1590*/  IMAD.WIDE R14, R19, 0x4, R6 ;  /* 0x00000004130e7825 */ /* 0x001fc800078e0206 */
[----:B------:R-:W-:Y:S02]  /*15a0*/  IMAD R16, R5, UR11, R16 ;  /* 0x0000000b05107c24 */ /* 0x000fe4000f8e0210 */
[----:B------:R-:W-:Y:S01]  /*15b0*/  IMAD R20, R9, R17, R20 ;  /* 0x0000001109147224 */ /* 0x000fe200078e0214 */
[----:B------:R-:W2:Y:S01]  /*15c0*/  LDG.E R14, desc[UR6][R14.64] ;  /* 0x000000060e0e7981 */ /* 0x000ea2000c1e1900 */
[----:B------:R-:W-:-:S04]  /*15d0*/  IMAD R25, R25, UR9, R16 ;  /* 0x0000000919197c24 */ /* 0x000fc8000f8e0210 */
[----:B------:R-:W-:Y:S02]  /*15e0*/  IMAD R25, R25, R9, R20 ;  /* 0x0000000919197224 */ /* 0x000fe400078e0214 */
[----:B------:R-:W-:-:S04]  /*15f0*/  IMAD.WIDE R16, R21, 0x4, R6 ;  /* 0x0000000415107825 */ /* 0x000fc800078e0206 */
[--C-:B------:R-:W-:Y:S02]  /*1600*/  IMAD.WIDE R18, R23, 0x4, R6.reuse ;  /* 0x0000000417127825 */ /* 0x100fe400078e0206 */
[----:B------:R-:W3:Y:S02]  /*1610*/  LDG.E R16, desc[UR6][R16.64] ;  /* 0x0000000610107981 */ /* 0x000ee4000c1e1900 */
[----:B------:R-:W-:Y:S02]  /*1620*/  IMAD.WIDE R6, R25, 0x4, R6 ;  /* 0x0000000419067825 */ /* 0x000fe400078e0206 */
[----:B------:R-:W4:Y:S04]  /*1630*/  LDG.E R18, desc[UR6][R18.64] ;  /* 0x0000000612127981 */ /* 0x000f28000c1e1900 */
[----:B------:R-:W5:Y:S01]  /*1640*/  LDG.E R6, desc[UR6][R6.64] ;  /* 0x0000000606067981 */ /* 0x000f62000c1e1900 */
[C---:B------:R-:W-:Y:S01]  /*1650*/  LEA R21, R10.reuse, R13, 0x2 ;  /* 0x0000000d0a157211 */ /* 0x040fe200078e10ff */
[----:B------:R-:W-:-:S05]  /*1660*/  VIADD R10, R10, 0x4 ;  /* 0x000000040a0a7836 */ /* 0x000fca0000000000 */
[----:B------:R-:W-:Y:S01]  /*1670*/  ISETP.GE.AND P0, PT, R10, R8, PT ;  /* 0x000000080a00720c */ /* 0x000fe20003f06270 */
[----:B--2---:R1:W-:Y:S04]  /*1680*/  STS [R21], R14 ;  /* 0x0000000e15007388 */ /* 0x0043e80000000800 */
[----:B---3--:R1:W-:Y:S04]  /*1690*/  STS [R21+0x4], R16 ;  /* 0x0000041015007388 */ /* 0x0083e80000000800 */
[----:B----4-:R1:W-:Y:S04]  /*16a0*/  STS [R21+0x8], R18 ;  /* 0x0000081215007388 */ /* 0x0103e80000000800 */
[----:B-----5:R1:W-:Y:S01]  /*16b0*/  STS [R21+0xc], R6 ;  /* 0x00000c0615007388 */ /* 0x0203e20000000800 */
[----:B------:R-:W-:Y:S05]  /*16c0*/  @!P0 BRA `(.L_x_38) ;  /* 0xfffffff4001c8947 */ /* 0x000fea000383ffff */
.L_x_34:
[----:B------:R-:W-:Y:S05]  /*16d0*/  BSYNC.RECONVERGENT B0 ;  /* 0x0000000000007941 */ /* 0x000fea0003800200 */
.L_x_33:
[----:B------:R-:W1:Y:S02]  /*16e0*/  LDC R8, c[0x0][0x3bc] ;  /* 0x0000ef00ff087b82 */ /* 0x000e640000000800 */
[----:B-1----:R-:W-:-:S05]  /*16f0*/  IMAD R6, R3, -0x200, R8 ;  /* 0xfffffe0003067824 */ /* 0x002fca00078e0208 */
[----:B------:R-:W-:Y:S01]  /*1700*/  VIMNMX R7, PT, PT, R6, 0x200, PT ;  /* 0x0000020006077848 */ /* 0x000fe20003fe0100 */
[----:B------:R-:W-:Y:S03]  /*1710*/  BAR.SYNC.DEFER_BLOCKING 0x0 ;  /* 0x0000000000007b1d */ /* 0x000fe60000010000 */
[----:B------:R-:W-:-:S13]  /*1720*/  ISETP.GE.AND P0, PT, R0, R7, PT ;  /* 0x000000070000720c */ /* 0x000fda0003f06270 */
[----:B------:R-:W-:Y:S05]  /*1730*/  @P0 EXIT ;  /* 0x000000000000094d */ /* 0x000fea0003800000 */
[----:B------:R-:W1:Y:S01]  /*1740*/  LDCU UR4, c[0x0][0x3a8] ;  /* 0x00007500ff0477ac */ /* 0x000e620008000800 */
[----:B------:R-:W-:Y:S01]  /*1750*/  HFMA2 R25, -RZ, RZ, 0, 0 ;  /* 0x00000000ff197431 */ /* 0x000fe200000001ff */
[----:B-1----:R-:W-:-:S09]  /*1760*/  UISETP.GE.AND UP0, UPT, UR4, 0x1, UPT ;  /* 0x000000010400788c */ /* 0x002fd2000bf06270 */
[----:B------:R-:W-:Y:S05]  /*1770*/  BRA.U !UP0, `(.L_x_39) ;  /* 0x0000000d08587547 */ /* 0x000fea000b800000 */
[----:B------:R-:W-:Y:S01]  /*1780*/  VIMNMX R4, PT, PT, R4, R9, PT ;  /* 0x0000000904047248 */ /* 0x000fe20003fe0100 */
[----:B------:R-:W-:Y:S03]  /*1790*/  BSSY.RECONVERGENT B1, `(.L_x_39) ;  /* 0x00000d4000017945 */ /* 0x000fe60003800200 */
[----:B------:R-:W-:-:S13]  /*17a0*/  ISETP.GE.AND P0, PT, R4, 0x1, PT ;  /* 0x000000010400780c */ /* 0x000fda0003f06270 */
[----:B------:R-:W-:Y:S05]  /*17b0*/  @!P0 BRA `(.L_x_40) ;  /* 0x0000000c00448947 */ /* 0x000fea0003800000 */
[----:B------:R-:W-:Y:S01]  /*17c0*/  IMAD R6, R8, R9, RZ ;  /* 0x0000000908067224 */ /* 0x000fe200078e02ff */
[C---:B------:R-:W-:Y:S01]  /*17d0*/  LOP3.LUT R7, R9.reuse, 0xf, RZ, 0xc0, !PT ;  /* 0x0000000f09077812 */ /* 0x040fe200078ec0ff */
[----:B------:R-:W-:Y:S01]  /*17e0*/  IMAD.MOV.U32 R25, RZ, RZ, RZ ;  /* 0x000000ffff197224 */ /* 0x000fe200078e00ff */
[C---:B------:R-:W-:Y:S02]  /*17f0*/  LOP3.LUT R8, R9.reuse, 0x7, RZ, 0xc0, !PT ;  /* 0x0000000709087812 */ /* 0x040fe400078ec0ff */
[----:B------:R-:W-:Y:S02]  /*1800*/  LOP3.LUT R9, R9, 0x3, RZ, 0xc0, !PT ;  /* 0x0000000309097812 */ /* 0x000fe400078ec0ff */
[----:B------:R-:W-:Y:S02]  /*1810*/  LEA R11, R3, R0, 0x9 ;  /* 0x00000000030b7211 */ /* 0x000fe400078e48ff */
[----:B------:R-:W-:-:S07]  /*1820*/  MOV R10, RZ ;  /* 0x000000ff000a7202 */ /* 0x000fce0000000f00 */
.L_x_50:
[----:B------:R-:W-:-:S07]  /*1830*/  HFMA2 R13, -RZ, RZ, 0, 0 ;  /* 0x00000000ff0d7431 */ /* 0x000fce00000001ff */
.L_x_49:
[----:B------:R-:W1:Y:S01]  /*1840*/  LDC R19, c[0x0][0x3b8] ;  /* 0x0000ee00ff137b82 */ /* 0x000e620000000800 */
[----:B------:R-:W0:Y:S01]  /*1850*/  LDCU UR4, c[0x0][0x3ac] ;  /* 0x00007580ff0477ac */ /* 0x000e220008000800 */
[----:B------:R-:W-:Y:S01]  /*1860*/  MOV R4, RZ ;  /* 0x000000ff00047202 */ /* 0x000fe20000000f00 */
[----:B0-----:R-:W-:Y:S02]  /*1870*/  IMAD R12, R10, UR4, R13 ;  /* 0x000000040a0c7c24 */ /* 0x001fe4000f8e020d */
[----:B------:R-:W-:Y:S01]  /*1880*/  VIADD R13, R13, 0x1 ;  /* 0x000000010d0d7836 */ /* 0x000fe20000000000 */
[----:B-1----:R-:W-:-:S04]  /*1890*/  ISETP.GE.U32.AND P1, PT, R19, 0x10, PT ;  /* 0x000000101300780c */ /* 0x002fc80003f26070 */
[----:B------:R-:W-:-:S09]  /*18a0*/  ISETP.NE.AND P0, PT, R13, UR4, PT ;  /* 0x000000040d007c0c */ /* 0x000fd2000bf05270 */
[----:B------:R-:W-:Y:S05]  /*18b0*/  @!P1 BRA `(.L_x_41) ;  /* 0x0000000400449947 */ /* 0x000fea0003800000 */
[----:B------:R-:W0:Y:S01]  /*18c0*/  S2R R15, SR_CgaCtaId ;  /* 0x00000000000f7919 */ /* 0x000e220000008800 */
[----:B------:R-:W-:Y:S01]  /*18d0*/  MOV R14, 0x400 ;  /* 0x00000400000e7802 */ /* 0x000fe20000000f00 */
[----:B------:R-:W-:Y:S01]  /*18e0*/  IMAD R4, R12, R19, RZ ;  /* 0x000000130c047224 */ /* 0x000fe200078e02ff */
[----:B------:R-:W-:Y:S01]  /*18f0*/  LOP3.LUT R18, R19, 0x7ffffff0, RZ, 0xc0, !PT ;  /* 0x7ffffff013127812 */ /* 0x000fe200078ec0ff */
[----:B------:R-:W-:-:S04]  /*1900*/  IMAD R22, R6, R12, R11 ;  /* 0x0000000c06167224 */ /* 0x000fc800078e020b */
[----:B------:R-:W-:Y:S01]  /*1910*/  IMAD.MOV R23, RZ, RZ, -R18 ;  /* 0x000000ffff177224 */ /* 0x000fe200078e0a12 */
[----:B0-----:R-:W-:-:S04]  /*1920*/  LEA R15, R15, R14, 0x18 ;  /* 0x0000000e0f0f7211 */ /* 0x001fc800078ec0ff */
[----:B------:R-:W-:-:S04]  /*1930*/  LEA R4, R4, R15, 0x2 ;  /* 0x0000000f04047211 */ /* 0x000fc800078e10ff */
[----:B------:R-:W-:-:S07]  /*1940*/  IADD3 R4, PT, PT, R4, 0x20, RZ ;  /* 0x0000002004047810 */ /* 0x000fce0007ffe0ff */
.L_x_42:
[----:B------:R-:W0:Y:S01]  /*1950*/  LDC.64 R20, c[0x0][0x388] ;  /* 0x0000e200ff147b82 */ /* 0x000e220000000a00 */
[----:B------:R-:W1:Y:S07]  /*1960*/  LDS R15, [R4+-0x20] ;  /* 0xffffe000040f7984 */ /* 0x000e6e0000000800 */
[----:B------:R-:W2:Y:S01]  /*1970*/  LDC R27, c[0x0][0x3bc] ;  /* 0x0000ef00ff1b7b82 */ /* 0x000ea20000000800 */
[----:B0-----:R-:W-:-:S05]  /*1980*/  IMAD.WIDE R20, R22, 0x4, R20 ;  /* 0x0000000416147825 */ /* 0x001fca00078e0214 */
[----:B------:R-:W1:Y:S01]  /*1990*/  LDG.E R14, desc[UR6][R20.64] ;  /* 0x00000006140e7981 */ /* 0x000e62000c1e1900 */
[----:B--2---:R-:W-:-:S05]  /*19a0*/  IMAD.WIDE R16, R27, 0x4, R20 ;  /* 0x000000041b107825 */ /* 0x004fca00078e0214 */
[----:B------:R-:W2:Y:S01]  /*19b0*/  LDG.E R20, desc[UR6][R16.64] ;  /* 0x0000000610147981 */ /* 0x000ea2000c1e1900 */
[----:B------:R-:W-:-:S05]  /*19c0*/  IMAD.WIDE R28, R27, 0x4, R16 ;  /* 0x000000041b1c7825 */ /* 0x000fca00078e0210 */
[----:B------:R0:W3:Y:S02]  /*19d0*/  LDG.E R26, desc[UR6][R28.64] ;  /* 0x000000061c1a7981 */ /* 0x0000e4000c1e1900 */
[----:B0-----:R-:W-:-:S05]  /*19e0*/  IMAD.WIDE R28, R27, 0x4, R28 ;  /* 0x000000041b1c7825 */ /* 0x001fca00078e021c */
[----:B------:R0:W4:Y:S01]  /*19f0*/  LDG.E R24, desc[UR6][R28.64] ;  /* 0x000000061c187981 */ /* 0x000122000c1e1900 */
[----:B------:R-:W-:-:S05]  /*1a00*/  IMAD.WIDE R16, R27, 0x4, R28 ;  /* 0x000000041b107825 */ /* 0x000fca00078e021c */
[----:B------:R5:W4:Y:S04]  /*1a10*/  LDG.E R21, desc[UR6][R16.64] ;  /* 0x0000000610157981 */ /* 0x000b28000c1e1900 */
[----:B0-----:R-:W2:Y:S04]  /*1a20*/  LDS R28, [R4+-0x1c] ;  /* 0xffffe400041c7984 */ /* 0x001ea80000000800 */
[----:B------:R-:W-:Y:S01]  /*1a30*/  LDS R29, [R4+-0x10] ;  /* 0xfffff000041d7984 */ /* 0x000fe20000000800 */
[----:B-1----:R-:W-:Y:S01]  /*1a40*/  FFMA R25, R15, R14, R25 ;  /* 0x0000000e0f197223 */ /* 0x002fe20000000019 */
[----:B------:R-:W-:-:S02]  /*1a50*/  IMAD.WIDE R14, R27, 0x4, R16 ;  /* 0x000000041b0e7825 */ /* 0x000fc400078e0210 */
[----:B-----5:R-:W3:Y:S02]  /*1a60*/  LDS R16, [R4+-0x18] ;  /* 0xffffe80004107984 */ /* 0x020ee40000000800 */
[----:B--2---:R-:W-:Y:S02]  /*1a70*/  FFMA R25, R28, R20, R25 ;  /* 0x000000141c197223 */ /* 0x004fe40000000019 */
[----:B------:R0:W2:Y:S02]  /*1a80*/  LDG.E R20, desc[UR6][R14.64] ;  /* 0x000000060e147981 */ /* 0x0000a4000c1e1900 */
[----:B0-----:R-:W-:-:S05]  /*1a90*/  IMAD.WIDE R14, R27, 0x4, R14 ;  /* 0x000000041b0e7825 */ /* 0x001fca00078e020e */
[----:B------:R-:W5:Y:S01]  /*1aa0*/  LDG.E R28, desc[UR6][R14.64] ;  /* 0x000000060e1c7981 */ /* 0x000f62000c1e1900 */
[----:B---3--:R-:W-:-:S03]  /*1ab0*/  FFMA R25, R16, R26, R25 ;  /* 0x0000001a10197223 */ /* 0x008fc60000000019 */
[----:B------:R-:W4:Y:S01]  /*1ac0*/  LDS R26, [R4+-0x14] ;  /* 0xffffec00041a7984 */ /* 0x000f220000000800 */
[----:B------:R-:W-:-:S04]  /*1ad0*/  IMAD.WIDE R16, R27, 0x4, R14 ;  /* 0x000000041b107825 */ /* 0x000fc800078e020e */
[----:B----4-:R-:W-:Y:S02]  /*1ae0*/  FFMA R24, R26, R24, R25 ;  /* 0x000000181a187223 */ /* 0x010fe40000000019 */
[----:B------:R0:W3:Y:S02]  /*1af0*/  LDG.E R25, desc[UR6][R16.64] ;  /* 0x0000000610197981 */ /* 0x0000e4000c1e1900 */
[----:B------:R-:W-:Y:S02]  /*1b00*/  FFMA R29, R29, R21, R24 ;  /* 0x000000151d1d7223 */ /* 0x000fe40000000018 */
[----:B------:R-:W2:Y:S01]  /*1b10*/  LDS R26, [R4+-0xc] ;  /* 0xfffff400041a7984 */ /* 0x000ea20000000800 */
[----:B0-----:R-:W-:-:S05]  /*1b20*/  IMAD.WIDE R16, R27, 0x4, R16 ;  /* 0x000000041b107825 */ /* 0x001fca00078e0210 */
[----:B------:R0:W4:Y:S01]  /*1b30*/  LDG.E R24, desc[UR6][R16.64] ;  /* 0x0000000610187981 */ /* 0x000122000c1e1900 */
[----:B------:R-:W-:-:S03]  /*1b40*/  IMAD.WIDE R14, R27, 0x4, R16 ;  /* 0x000000041b0e7825 */ /* 0x000fc600078e0210 */
[----:B0-----:R-:W5:Y:S01]  /*1b50*/  LDS R16, [R4+-0x8] ;  /* 0xfffff80004107984 */ /* 0x001f620000000800 */
[----:B--2---:R-:W-:-:S03]  /*1b60*/  FFMA R29, R26, R20, R29 ;  /* 0x000000141a1d7223 */ /* 0x004fc6000000001d */
[----:B------:R0:W2:Y:S01]  /*1b70*/  LDG.E R26, desc[UR6][R14.64] ;  /* 0x000000060e1a7981 */ /* 0x0000a2000c1e1900 */
[----:B------:R-:W-:-:S03]  /*1b80*/  IMAD.WIDE R20, R27, 0x4, R14 ;  /* 0x000000041b147825 */ /* 0x000fc600078e020e */
[----:B0-----:R-:W3:Y:S01]  /*1b90*/  LDS R14, [R4+-0x4] ;  /* 0xfffffc00040e7984 */ /* 0x001ee20000000800 */
[----:B-----5:R-:W-:-:S03]  /*1ba0*/  FFMA R29, R16, R28, R29 ;  /* 0x0000001c101d7223 */ /* 0x020fc6000000001d */
[----:B------:R-:W5:Y:S01]  /*1bb0*/  LDG.E R28, desc[UR6][R20.64] ;  /* 0x00000006141c7981 */ /* 0x000f62000c1e1900 */
[----:B------:R-:W-:-:S04]  /*1bc0*/  IMAD.WIDE R16, R27, 0x4, R20 ;  /* 0x000000041b107825 */ /* 0x000fc800078e0214 */
[----:B---3--:R-:W-:Y:S02]  /*1bd0*/  FFMA R25, R14, R25, R29 ;  /* 0x000000190e197223 */ /* 0x008fe4000000001d */
[----:B------:R-:W4:Y:S01]  /*1be0*/  LDS R29, [R4] ;  /* 0x00000000041d7984 */ /* 0x000f220000000800 */
[----:B------:R-:W-:-:S04]  /*1bf0*/  IMAD.WIDE R14, R27, 0x4, R16 ;  /* 0x000000041b0e7825 */ /* 0x000fc800078e0210 */
[----:B----4-:R-:W-:Y:S02]  /*1c00*/  FFMA R29, R29, R24, R25 ;  /* 0x000000181d1d7223 */ /* 0x010fe40000000019 */
[----:B------:R-:W2:Y:S04]  /*1c10*/  LDS R24, [R4+0x4] ;  /* 0x0000040004187984 */ /* 0x000ea80000000800 */
[----:B------:R0:W3:Y:S02]  /*1c20*/  LDG.E R25, desc[UR6][R16.64] ;  /* 0x0000000610197981 */ /* 0x0000e4000c1e1900 */
[----:B0-----:R-:W-:-:S04]  /*1c30*/  IMAD.WIDE R16, R27, 0x4, R14 ;  /* 0x000000041b107825 */ /* 0x001fc800078e020e */
[----:B------:R-:W-:-:S04]  /*1c40*/  IMAD.WIDE R20, R27, 0x4, R16 ;  /* 0x000000041b147825 */ /* 0x000fc800078e0210 */
[----:B--2---:R-:W-:Y:S02]  /*1c50*/  FFMA R26, R24, R26, R29 ;  /* 0x0000001a181a7223 */ /* 0x004fe4000000001d */
[----:B------:R-:W5:Y:S04]  /*1c60*/  LDS R29, [R4+0x8] ;  /* 0x00000800041d7984 */ /* 0x000f680000000800 */
[----:B------:R-:W2:Y:S04]  /*1c70*/  LDG.E R24, desc[UR6][R14.64] ;  /* 0x000000060e187981 */ /* 0x000ea8000c1e1900 */
[----:B------:R0:W4:Y:S04]  /*1c80*/  LDG.E R14, desc[UR6][R16.64] ;  /* 0x00000006100e7981 */ /* 0x000128000c1e1900 */
[----:B0-----:R-:W3:Y:S01]  /*1c90*/  LDS R16, [R4+0xc] ;  /* 0x00000c0004107984 */ /* 0x001ee20000000800 */
[----:B-----5:R-:W-:Y:S01]  /*1ca0*/  FFMA R15, R29, R28, R26 ;  /* 0x0000001c1d0f7223 */ /* 0x020fe2000000001a */
[----:B------:R-:W-:-:S02]  /*1cb0*/  IMAD.WIDE R28, R27, 0x4, R20 ;  /* 0x000000041b1c7825 */ /* 0x000fc400078e0214 */
[----:B------:R-:W5:Y:S04]  /*1cc0*/  LDG.E R26, desc[UR6][R20.64] ;  /* 0x00000006141a7981 */ /* 0x000f68000c1e1900 */
[----:B------:R-:W5:Y:S01]  /*1cd0*/  LDG.E R28, desc[UR6][R28.64] ;  /* 0x000000061c1c7981 */ /* 0x000f62000c1e1900 */
[----:B------:R-:W-:Y:S01]  /*1ce0*/  IADD3 R23, PT, PT, R23, 0x10, RZ ;  /* 0x0000001017177810 */ /* 0x000fe20007ffe0ff */
[----:B---3--:R-:W-:Y:S02]  /*1cf0*/  FFMA R25, R16, R25, R15 ;  /* 0x0000001910197223 */ /* 0x008fe4000000000f */
[----:B------:R-:W2:Y:S04]  /*1d00*/  LDS R16, [R4+0x10] ;  /* 0x0000100004107984 */ /* 0x000ea80000000800 */
[----:B------:R-:W4:Y:S01]  /*1d10*/  LDS R15, [R4+0x14] ;  /* 0x00001400040f7984 */ /* 0x000f220000000800 */
[----:B------:R-:W-:Y:S01]  /*1d20*/  ISETP.NE.AND P1, PT, R23, RZ, PT ;  /* 0x000000ff1700720c */ /* 0x000fe20003f25270 */
[----:B------:R-:W-:-:S02]  /*1d30*/  IMAD R22, R27, 0x10, R22 ;  /* 0x000000101b167824 */ /* 0x000fc400078e0216 */
[----:B--2---:R-:W-:Y:S02]  /*1d40*/  FFMA R25, R16, R24, R25 ;  /* 0x0000001810197223 */ /* 0x004fe40000000019 */
[----:B------:R-:W5:Y:S04]  /*1d50*/  LDS R16, [R4+0x18] ;  /* 0x0000180004107984 */ /* 0x000f680000000800 */
[----:B------:R0:W1:Y:S01]  /*1d60*/  LDS R24, [R4+0x1c] ;  /* 0x00001c0004187984 */ /* 0x0000620000000800 */
[----:B----4-:R-:W-:Y:S01]  /*1d70*/  FFMA R15, R15, R14, R25 ;  /* 0x0000000e0f0f7223 */ /* 0x010fe20000000019 */
[----:B0-----:R-:W-:-:S03]  /*1d80*/  IADD3 R4, PT, PT, R4, 0x40, RZ ;  /* 0x0000004004047810 */ /* 0x001fc60007ffe0ff */
[----:B-----5:R-:W-:-:S04]  /*1d90*/  FFMA R15, R16, R26, R15 ;  /* 0x0000001a100f7223 */ /* 0x020fc8000000000f */
[----:B-1----:R-:W-:Y:S01]  /*1da0*/  FFMA R25, R24, R28, R15 ;  /* 0x0000001c18197223 */ /* 0x002fe2000000000f */
[----:B------:R-:W-:Y:S06]  /*1db0*/  @P1 BRA `(.L_x_42) ;  /* 0xfffffff800e41947 */ /* 0x000fec000383ffff */
[----:B------:R-:W-:-:S07]  /*1dc0*/  MOV R4, R18 ;  /* 0x0000001200047202 */ /* 0x000fce0000000f00 */
.L_x_41:
[----:B------:R-:W-:Y:S01]  /*1dd0*/  ISETP.NE.AND P1, PT, R7, RZ, PT ;  /* 0x000000ff0700720c */ /* 0x000fe20003f25270 */
[----:B------:R-:W-:-:S12]  /*1de0*/  BSSY.RECONVERGENT B0, `(.L_x_43) ;  /* 0x0000069000007945 */ /* 0x000fd80003800200 */
[----:B------:R-:W-:Y:S05]  /*1df0*/  @!P1 BRA `(.L_x_44) ;  /* 0x00000004009c9947 */ /* 0x000fea0003800000 */
[----:B------:R-:W-:Y:S01]  /*1e00*/  VIADD R14, R7, 0xffffffff ;  /* 0xffffffff070e7836 */ /* 0x000fe20000000000 */
[----:B------:R-:W-:Y:S01]  /*1e10*/  BSSY.RECONVERGENT B2, `(.L_x_45) ;  /* 0x000002d000027945 */ /* 0x000fe20003800200 */
[----:B------:R-:W-:-:S03]  /*1e20*/  ISETP.NE.AND P2, PT, R8, RZ, PT ;  /* 0x000000ff0800720c */ /* 0x000fc60003f45270 */
[----:B------:R-:W-:-:S13]  /*1e30*/  ISETP.GE.U32.AND P1, PT, R14, 0x7, PT ;  /* 0x000000070e00780c */ /* 0x000fda0003f26070 */
[----:B------:R-:W-:Y:S05]  /*1e40*/  @!P1 BRA `(.L_x_46) ;  /* 0x0000000000a49947 */ /* 0x000fea0003800000 */
[----:B------:R-:W0:Y:S01]  /*1e50*/  LDC R27, c[0x0][0x3bc] ;  /* 0x0000ef00ff1b7b82 */ /* 0x000e220000000800 */
[----:B------:R-:W-:-:S07]  /*1e60*/  IMAD R14, R12, R19, R4 ;  /* 0x000000130c0e7224 */ /* 0x000fce00078e0204 */
[----:B------:R-:W1:Y:S01]  /*1e70*/  LDC.64 R28, c[0x0][0x388] ;  /* 0x0000e200ff1c7b82 */ /* 0x000e620000000a00 */
[----:B0-----:R-:W-:-:S04]  /*1e80*/  IMAD R15, R14, R27, R11 ;  /* 0x0000001b0e0f7224 */ /* 0x001fc800078e020b */
[----:B-1----:R-:W-:-:S05]  /*1e90*/  IMAD.WIDE R28, R15, 0x4, R28 ;  /* 0x000000040f1c7825 */ /* 0x002fca00078e021c */
[----:B------:R-:W2:Y:S01]  /*1ea0*/  LDG.E R18, desc[UR6][R28.64] ;  /* 0x000000061c127981 */ /* 0x000ea2000c1e1900 */
[C---:B------:R-:W-:Y:S01]  /*1eb0*/  IMAD.WIDE R20, R27.reuse, 0x4, R28 ;  /* 0x000000041b147825 */ /* 0x040fe200078e021c */
[----:B------:R-:W0:Y:S04]  /*1ec0*/  S2UR UR5, SR_CgaCtaId ;  /* 0x00000000000579c3 */ /* 0x000e280000008800 */
[----:B------:R-:W3:Y:S01]  /*1ed0*/  LDG.E R22, desc[UR6][R20.64] ;  /* 0x0000000614167981 */ /* 0x000ee2000c1e1900 */
[----:B------:R-:W-:Y:S01]  /*1ee0*/  UMOV UR4, 0x400 ;  /* 0x0000040000047882 */ /* 0x000fe20000000000 */
[----:B------:R-:W-:-:S05]  /*1ef0*/  IMAD.WIDE R16, R27, 0x4, R20 ;  /* 0x000000041b107825 */ /* 0x000fca00078e0214 */
[----:B------:R-:W4:Y:S01]  /*1f00*/  LDG.E R24, desc[UR6][R16.64] ;  /* 0x0000000610187981 */ /* 0x000f22000c1e1900 */
[----:B0-----:R-:W-:-:S06]  /*1f10*/  ULEA UR4, UR5, UR4, 0x18 ;  /* 0x0000000405047291 */ /* 0x001fcc000f8ec0ff */
[----:B------:R-:W-:-:S05]  /*1f20*/  LEA R23, R14, UR4, 0x2 ;  /* 0x000000040e177c11 */ /* 0x000fca000f8e10ff */
[----:B------:R-:W2:Y:S01]  /*1f30*/  LDS R26, [R23] ;  /* 0x00000000171a7984 */ /* 0x000ea20000000800 */
[----:B------:R-:W-:-:S05]  /*1f40*/  IMAD.WIDE R14, R27, 0x4, R16 ;  /* 0x000000041b0e7825 */ /* 0x000fca00078e0210 */
[----:B------:R0:W5:Y:S02]  /*1f50*/  LDG.E R28, desc[UR6][R14.64] ;  /* 0x000000060e1c7981 */ /* 0x000164000c1e1900 */
[----:B0-----:R-:W-:-:S05]  /*1f60*/  IMAD.WIDE R14, R27, 0x4, R14 ;  /* 0x000000041b0e7825 */ /* 0x001fca00078e020e */
[----:B------:R0:W5:Y:S01]  /*1f70*/  LDG.E R29, desc[UR6][R14.64] ;  /* 0x000000060e1d7981 */ /* 0x000162000c1e1900 */
[----:B------:R-:W-:-:S04]  /*1f80*/  IMAD.WIDE R16, R27, 0x4, R14 ;  /* 0x000000041b107825 */ /* 0x000fc800078e020e */
[C---:B------:R-:W-:Y:S01]  /*1f90*/  IMAD.WIDE R20, R27.reuse, 0x4, R16 ;  /* 0x000000041b147825 */ /* 0x040fe200078e0210 */
[----:B------:R1:W5:Y:S04]  /*1fa0*/  LDG.E R14, desc[UR6][R16.64] ;  /* 0x00000006100e7981 */ /* 0x000368000c1e1900 */
[----:B0-----:R-:W-:Y:S04]  /*1fb0*/  LDS R15, [R23+0x10] ;  /* 0x00001000170f7984 */ /* 0x001fe80000000800 */
[----:B-1----:R-:W-:Y:S01]  /*1fc0*/  LDS R16, [R23+0x14] ;  /* 0x0000140017107984 */ /* 0x002fe20000000800 */
[----:B--2---:R-:W-:Y:S01]  /*1fd0*/  FFMA R25, R26, R18, R25 ;  /* 0x000000121a197223 */ /* 0x004fe20000000019 */
[----:B------:R-:W-:-:S02]  /*1fe0*/  IMAD.WIDE R26, R27, 0x4, R20 ;  /* 0x000000041b1a7825 */ /* 0x000fc400078e0214 */
[----:B------:R-:W3:Y:S04]  /*1ff0*/  LDS R18, [R23+0x4] ;  /* 0x0000040017127984 */ /* 0x000ee80000000800 */
[----:B------:R-:W2:Y:S04]  /*2000*/  LDG.E R20, desc[UR6][R20.64] ;  /* 0x0000000614147981 */ /* 0x000ea8000c1e1900 */
[----:B------:R-:W2:Y:S01]  /*2010*/  LDG.E R26, desc[UR6][R26.64] ;  /* 0x000000061a1a7981 */ /* 0x000ea2000c1e1900 */
[----:B---3--:R-:W-:-:S03]  /*2020*/  FFMA R25, R18, R22, R25 ;  /* 0x0000001612197223 */ /* 0x008fc60000000019 */
[----:B------:R-:W4:Y:S04]  /*2030*/  LDS R18, [R23+0x8] ;  /* 0x0000080017127984 */ /* 0x000f280000000800 */
[----:B------:R-:W5:Y:S01]  /*2040*/  LDS R22, [R23+0xc] ;  /* 0x00000c0017167984 */ /* 0x000f620000000800 */
[----:B----4-:R-:W-:-:S03]  /*2050*/  FFMA R25, R18, R24, R25 ;  /* 0x0000001812197223 */ /* 0x010fc60000000019 */
[----:B------:R-:W2:Y:S04]  /*2060*/  LDS R18, [R23+0x18] ;  /* 0x0000180017127984 */ /* 0x000ea80000000800 */
[----:B------:R-:W0:Y:S01]  /*2070*/  LDS R24, [R23+0x1c] ;  /* 0x00001c0017187984 */ /* 0x000e220000000800 */
[----:B-----5:R-:W-:-:S04]  /*2080*/  FFMA R22, R22, R28, R25 ;  /* 0x0000001c16167223 */ /* 0x020fc80000000019 */
[----:B------:R-:W-:-:S04]  /*2090*/  FFMA R15, R15, R29, R22 ;  /* 0x0000001d0f0f7223 */ /* 0x000fc80000000016 */
[----:B------:R-:W-:Y:S01]  /*20a0*/  FFMA R15, R16, R14, R15 ;  /* 0x0000000e100f7223 */ /* 0x000fe2000000000f */
[----:B------:R-:W-:-:S03]  /*20b0*/  IADD3 R4, PT, PT, R4, 0x8, RZ ;  /* 0x0000000804047810 */ /* 0x000fc60007ffe0ff */
[----:B--2---:R-:W-:-:S04]  /*20c0*/  FFMA R15, R18, R20, R15 ;  /* 0x00000014120f7223 */ /* 0x004fc8000000000f */
[----:B0-----:R-:W-:-:S07]  /*20d0*/  FFMA R25, R24, R26, R15 ;  /* 0x0000001a18197223 */ /* 0x001fce000000000f */
.L_x_46:
[----:B------:R-:W-:Y:S05]  /*20e0*/  BSYNC.RECONVERGENT B2 ;  /* 0x0000000000027941 */ /* 0x000fea0003800200 */
.L_x_45:
[----:B------:R-:W-:Y:S05]  /*20f0*/  @!P2 BRA `(.L_x_44) ;  /* 0x0000000000dca947 */ /* 0x000fea0003800000 */
[----:B------:R-:W-:Y:S01]  /*2100*/  IADD3 R14, PT, PT, R8, -0x1, RZ ;  /* 0xffffffff080e7810 */ /* 0x000fe20007ffe0ff */
[----:B------:R-:W-:Y:S01]  /*2110*/  BSSY.RECONVERGENT B2, `(.L_x_47) ;  /* 0x000001d000027945 */ /* 0x000fe20003800200 */
[----:B------:R-:W-:Y:S02]  /*2120*/  ISETP.NE.AND P2, PT, R9, RZ, PT ;  /* 0x000000ff0900720c */ /* 0x000fe40003f45270 */
[----:B------:R-:W-:-:S13]  /*2130*/  ISETP.GE.U32.AND P1, PT, R14, 0x3, PT ;  /* 0x000000030e00780c */ /* 0x000fda0003f26070 */
[----:B------:R-:W-:Y:S05]  /*2140*/  @!P1 BRA `(.L_x_48) ;  /* 0x0000000000649947 */ /* 0x000fea0003800000 */
[----:B------:R-:W0:Y:S01]  /*2150*/  LDC R15, c[0x0][0x3bc] ;  /* 0x0000ef00ff0f7b82 */ /* 0x000e220000000800 */
[----:B------:R-:W-:-:S07]  /*2160*/  IMAD R18, R12, R19, R4 ;  /* 0x000000130c127224 */ /* 0x000fce00078e0204 */
[----:B------:R-:W1:Y:S01]  /*2170*/  LDC.64 R22, c[0x0][0x388] ;  /* 0x0000e200ff167b82 */ /* 0x000e620000000a00 */
[----:B0-----:R-:W-:-:S04]  /*2180*/  IMAD R17, R18, R15, R11 ;  /* 0x0000000f12117224 */ /* 0x001fc800078e020b */
[----:B-1----:R-:W-:-:S04]  /*2190*/  IMAD.WIDE R22, R17, 0x4, R22 ;  /* 0x0000000411167825 */ /* 0x002fc800078e0216 */
[C---:B------:R-:W-:Y:S02]  /*21a0*/  IMAD.WIDE R20, R15.reuse, 0x4, R22 ;  /* 0x000000040f147825 */ /* 0x040fe400078e0216 */
[----:B------:R0:W2:Y:S02]  /*21b0*/  LDG.E R22, desc[UR6][R22.64] ;  /* 0x0000000616167981 */ /* 0x0000a4000c1e1900 */
[C---:B------:R-:W-:Y:S02]  /*21c0*/  IMAD.WIDE R16, R15.reuse, 0x4, R20 ;  /* 0x000000040f107825 */ /* 0x040fe400078e0214 */
[----:B------:R1:W3:Y:S02]  /*21d0*/  LDG.E R20, desc[UR6][R20.64] ;  /* 0x0000000614147981 */ /* 0x0002e4000c1e1900 */
[----:B------:R-:W-:Y:S02]  /*21e0*/  IMAD.WIDE R14, R15, 0x4, R16 ;  /* 0x000000040f0e7825 */ /* 0x000fe400078e0210 */
[----:B------:R-:W4:Y:S04]  /*21f0*/  LDG.E R16, desc[UR6][R16.64] ;  /* 0x0000000610107981 */ /* 0x000f28000c1e1900 */
[----:B------:R-:W5:Y:S01]  /*2200*/  LDG.E R14, desc[UR6][R14.64] ;  /* 0x000000060e0e7981 */ /* 0x000f62000c1e1900 */
[----:B------:R-:W0:Y:S01]  /*2210*/  S2UR UR5, SR_CgaCtaId ;  /* 0x00000000000579c3 */ /* 0x000e220000008800 */
[----:B------:R-:W-:Y:S01]  /*2220*/  UMOV UR4, 0x400 ;  /* 0x0000040000047882 */ /* 0x000fe20000000000 */
[----:B------:R-:W-:Y:S01]  /*2230*/  VIADD R4, R4, 0x4 ;  /* 0x0000000404047836 */ /* 0x000fe20000000000 */
[----:B0-----:R-:W-:-:S06]  /*2240*/  ULEA UR4, UR5, UR4, 0x18 ;  /* 0x0000000405047291 */ /* 0x001fcc000f8ec0ff */
[----:B------:R-:W-:-:S05]  /*2250*/  LEA R18, R18, UR4, 0x2 ;  /* 0x0000000412127c11 */ /* 0x000fca000f8e10ff */
[----:B------:R-:W2:Y:S04]  /*2260*/  LDS R24, [R18] ;  /* 0x0000000012187984 */ /* 0x000ea80000000800 */
[----:B------:R-:W3:Y:S04]  /*2270*/  LDS R26, [R18+0x4] ;  /* 0x00000400121a7984 */ /* 0x000ee80000000800 */
[----:B------:R-:W4:Y:S04]  /*2280*/  LDS R23, [R18+0x8] ;  /* 0x0000080012177984 */ /* 0x000f280000000800 */
[----:B-1----:R-:W5:Y:S01]  /*2290*/  LDS R21, [R18+0xc] ;  /* 0x00000c0012157984 */ /* 0x002f620000000800 */
[----:B--2---:R-:W-:-:S04]  /*22a0*/  FFMA R25, R24, R22, R25 ;  /* 0x0000001618197223 */ /* 0x004fc80000000019 */
[----:B---3--:R-:W-:-:S04]  /*22b0*/  FFMA R20, R26, R20, R25 ;  /* 0x000000141a147223 */ /* 0x008fc80000000019 */
[----:B----4-:R-:W-:-:S04]  /*22c0*/  FFMA R16, R23, R16, R20 ;  /* 0x0000001017107223 */ /* 0x010fc80000000014 */
[----:B-----5:R-:W-:-:S07]  /*22d0*/  FFMA R25, R21, R14, R16 ;  /* 0x0000000e15197223 */ /* 0x020fce0000000010 */
.L_x_48:
[----:B------:R-:W-:Y:S05]  /*22e0*/  BSYNC.RECONVERGENT B2 ;  /* 0x0000000000027941 */ /* 0x000fea0003800200 */
.L_x_47:
[----:B------:R-:W-:Y:S05]  /*22f0*/  @!P2 BRA `(.L_x_44) ;  /* 0x00000000005ca947 */ /* 0x000fea0003800000 */
[----:B------:R-:W0:Y:S01]  /*2300*/  LDC R21, c[0x0][0x3bc] ;  /* 0x0000ef00ff157b82 */ /* 0x000e220000000800 */
[----:B------:R-:W-:-:S07]  /*2310*/  IMAD R4, R12, R19, R4 ;  /* 0x000000130c047224 */ /* 0x000fce00078e0204 */
[----:B------:R-:W1:Y:S01]  /*2320*/  LDC.64 R14, c[0x0][0x388] ;  /* 0x0000e200ff0e7b82 */ /* 0x000e620000000a00 */
[----:B0-----:R-:W-:-:S04]  /*2330*/  IMAD R17, R4, R21, R11 ;  /* 0x0000001504117224 */ /* 0x001fc800078e020b */
[----:B-1----:R-:W-:-:S05]  /*2340*/  IMAD.WIDE R14, R17, 0x4, R14 ;  /* 0x00000004110e7825 */ /* 0x002fca00078e020e */
[----:B------:R-:W2:Y:S01]  /*2350*/  LDG.E R12, desc[UR6][R14.64] ;  /* 0x000000060e0c7981 */ /* 0x000ea2000c1e1900 */
[----:B------:R-:W0:Y:S01]  /*2360*/  S2UR UR5, SR_CgaCtaId ;  /* 0x00000000000579c3 */ /* 0x000e220000008800 */
[----:B------:R-:W-:Y:S01]  /*2370*/  UMOV UR4, 0x400 ;  /* 0x0000040000047882 */ /* 0x000fe20000000000 */
[----:B------:R-:W-:Y:S01]  /*2380*/  ISETP.NE.AND P1, PT, R9, 0x1, PT ;  /* 0x000000010900780c */ /* 0x000fe20003f25270 */
[----:B0-----:R-:W-:-:S06]  /*2390*/  ULEA UR4, UR5, UR4, 0x18 ;  /* 0x0000000405047291 */ /* 0x001fcc000f8ec0ff */
[----:B------:R-:W-:-:S05]  /*23a0*/  LEA R18, R4, UR4, 0x2 ;  /* 0x0000000404127c11 */ /* 0x000fca000f8e10ff */
[----:B------:R-:W2:Y:S02]  /*23b0*/  LDS R4, [R18] ;  /* 0x0000000012047984 */ /* 0x000ea40000000800 */
[----:B--2---:R-:W-:Y:S01]  /*23c0*/  FFMA R25, R4, R12, R25 ;  /* 0x0000000c04197223 */ /* 0x004fe20000000019 */
[----:B------:R-:W-:Y:S06]  /*23d0*/  @!P1 BRA `(.L_x_44) ;  /* 0x0000000000249947 */ /* 0x000fec0003800000 */
[----:B------:R-:W-:Y:S01]  /*23e0*/  ISETP.NE.AND P1, PT, R9, 0x2, PT ;  /* 0x000000020900780c */ /* 0x000fe20003f25270 */
[C---:B------:R-:W-:Y:S01]  /*23f0*/  IMAD.WIDE R16, R21.reuse, 0x4, R14 ;  /* 0x0000000415107825 */ /* 0x040fe200078e020e */
[----:B------:R-:W0:Y:S11]  /*2400*/  LDS R4, [R18+0x4] ;  /* 0x0000040012047984 */ /* 0x000e360000000800 */
[----:B------:R-:W-:Y:S01]  /*2410*/  @P1 IMAD.WIDE R14, R21, 0x4, R16 ;  /* 0x00000004150e1825 */ /* 0x000fe200078e0210 */
[----:B------:R-:W1:Y:S04]  /*2420*/  @P1 LDS R12, [R18+0x8] ;  /* 0x00000800120c1984 */ /* 0x000e680000000800 */
[----:B------:R-:W0:Y:S04]  /*2430*/  LDG.E R16, desc[UR6][R16.64] ;  /* 0x0000000610107981 */ /* 0x000e28000c1e1900 */
[----:B------:R-:W1:Y:S01]  /*2440*/  @P1 LDG.E R14, desc[UR6][R14.64] ;  /* 0x000000060e0e1981 */ /* 0x000e62000c1e1900 */
[----:B0-----:R-:W-:-:S04]  /*2450*/  FFMA R25, R4, R16, R25 ;  /* 0x0000001004197223 */ /* 0x001fc80000000019 */
[----:B-1----:R-:W-:-:S07]  /*2460*/  @P1 FFMA R25, R12, R14, R25 ;  /* 0x0000000e0c191223 */ /* 0x002fce0000000019 */
.L_x_44:
[----:B------:R-:W-:Y:S05]  /*2470*/  BSYNC.RECONVERGENT B0 ;  /* 0x0000000000007941 */ /* 0x000fea0003800200 */
.L_x_43:
[----:B------:R-:W-:Y:S05]  /*2480*/  @P0 BRA `(.L_x_49) ;  /* 0xfffffff000ec0947 */ /* 0x000fea000383ffff */
[----:B------:R-:W0:Y:S01]  /*2490*/  LDCU UR4, c[0x0][0x3a8] ;  /* 0x00007500ff0477ac */ /* 0x000e220008000800 */
[----:B------:R-:W-:-:S04]  /*24a0*/  IADD3 R10, PT, PT, R10, 0x1, RZ ;  /* 0x000000010a0a7810 */ /* 0x000fc80007ffe0ff */
[----:B0-----:R-:W-:-:S13]  /*24b0*/  ISETP.NE.AND P0, PT, R10, UR4, PT ;  /* 0x000000040a007c0c */ /* 0x001fda000bf05270 */
[----:B------:R-:W-:Y:S05]  /*24c0*/  @P0 BRA `(.L_x_50) ;  /* 0xfffffff000d80947 */ /* 0x000fea000383ffff */
.L_x_40:
[----:B------:R-:W-:Y:S05]  /*24d0*/  BSYNC.RECONVERGENT B1 ;  /* 0x0000000000017941 */ /* 0x000fea0003800200 */
.L_x_39:
[----:B------:R-:W1:Y:S01]  /*24e0*/  LDCU UR4, c[0x0][0x3a4] ;  /* 0x00007480ff0477ac */ /* 0x000e620008000800 */
[----:B------:R-:W2:Y:S01]  /*24f0*/  LDC.64 R6, c[0x0][0x390] ;  /* 0x0000e400ff067b82 */ /* 0x000ea20000000a00 */
[----:B------:R-:W-:Y:S01]  /*2500*/  LEA R3, R3, R0, 0x9 ;  /* 0x0000000003037211 */ /* 0x000fe200078e48ff */
[----:B------:R-:W3:Y:S01]  /*2510*/  LDCU UR5, c[0x0][0x3bc] ;  /* 0x00007780ff0577ac */ /* 0x000ee20008000800 */
[----:B-1----:R-:W-:-:S04]  /*2520*/  IMAD R2, R2, UR4, R5 ;  /* 0x0000000402027c24 */ /* 0x002fc8000f8e0205 */
[----:B---3--:R-:W-:-:S04]  /*2530*/  IMAD R3, R2, UR5, R3 ;  /* 0x0000000502037c24 */ /* 0x008fc8000f8e0203 */
[----:B--2---:R-:W-:-:S05]  /*2540*/  IMAD.WIDE R2, R3, 0x4, R6 ;  /* 0x0000000403027825 */ /* 0x004fca00078e0206 */
[----:B------:R-:W-:Y:S01]  /*2550*/  STG.E desc[UR6][R2.64], R25 ;  /* 0x0000001902007986 */ /* 0x000fe2000c101906 */
[----:B------:R-:W-:Y:S05]  /*2560*/  EXIT ;  /* 0x000000000000794d */ /* 0x000fea0003800000 */
.L_x_51:
        /* <DEDUP_REMOVED lines=9> */
.L_x_77:


//--------------------- .text._Z7conv_wsPfS_S_iiiiiiiiii --------------------------
	.section	.text._Z7conv_wsPfS_S_iiiiiiiiii,"ax",@progbits
	.align	128
        .global         _Z7conv_wsPfS_S_iiiiiiiiii
        .type           _Z7conv_wsPfS_S_iiiiiiiiii,@function
        .size           _Z7conv_wsPfS_S_iiiiiiiiii,(.L_x_78 - _Z7conv_wsPfS_S_iiiiiiiiii)
        .other          _Z7conv_wsPfS_S_iiiiiiiiii,@"STO_CUDA_ENTRY STV_DEFAULT"
_Z7conv_wsPfS_S_iiiiiiiiii:
.text._Z7conv_wsPfS_S_iiiiiiiiii:
[----:B------:R-:W-:Y:S08]  /*0000*/  LDC R1, c[0x0][0x37c] ;  /* 0x0000df00ff017b82 */ /* 0x000ff00000000800 */
[----:B------:R-:W0:Y:S01]  /*0010*/  LDC.64 R2, c[0x0][0x3a0] ;  /* 0x0000e800ff027b82 */ /* 0x000e220000000a00 */
[----:B------:R-:W1:Y:S01]  /*0020*/  S2R R6, SR_CTAID.X ;  /* 0x0000000000067919 */ /* 0x000e620000002500 */
[----:B------:R-:W2:Y:S01]  /*0030*/  LDCU.64 UR10, c[0x0][0x358] ;  /* 0x00006b00ff0a77ac */ /* 0x000ea20008000a00 */
[----:B------:R-:W-:Y:S01]  /*0040*/  BSSY.RECONVERGENT B0, `(.L_x_52) ;  /* 0x00000e8000007945 */ /* 0x000fe20003800200 */
[----:B------:R-:W3:Y:S04]  /*0050*/  LDCU UR4, c[0x0][0x3bc] ;  /* 0x00007780ff0477ac */ /* 0x000ee80008000800 */
[----:B------:R-:W4:Y:S01]  /*0060*/  LDC.64 R12, c[0x0][0x3a8] ;  /* 0x0000ea00ff0c7b82 */ /* 0x000f220000000a00 */
[----:B0-----:R-:W-:-:S05]  /*0070*/  IMAD R2, R3, R2, RZ ;  /* 0x0000000203027224 */ /* 0x001fca00078e02ff */
[----:B------:R-:W-:-:S05]  /*0080*/  I2FP.F32.S32 R0, R2 ;  /* 0x0000000200007245 */ /* 0x000fca0000201400 */
[----:B------:R-:W-:-:S04]  /*0090*/  FMUL R0, R0, 0.001953125 ;  /* 0x3b00000000007820 */ /* 0x000fc80000400000 */
[----:B------:R-:W0:Y:S02]  /*00a0*/  F2I.CEIL.NTZ R7, R0 ;  /* 0x0000000000077305 */ /* 0x000e24000020b100 */
[-C--:B0-----:R-:W-:Y:S02]  /*00b0*/  IABS R11, R7.reuse ;  /* 0x00000007000b7213 */ /* 0x081fe40000000000 */
[----:B------:R-:W-:-:S04]  /*00c0*/  IABS R0, R7 ;  /* 0x0000000700007213 */ /* 0x000fc80000000000 */
[----:B------:R-:W0:Y:S08]  /*00d0*/  I2F.RP R8, R11 ;  /* 0x0000000b00087306 */ /* 0x000e300000209400 */
[----:B0-----:R-:W0:Y:S02]  /*00e0*/  MUFU.RCP R8, R8 ;  /* 0x0000000800087308 */ /* 0x001e240000001000 */
[----:B0-----:R-:W-:-:S02]  /*00f0*/  IADD3 R4, PT, PT, R8, 0xffffffe, RZ ;  /* 0x0ffffffe08047810 */ /* 0x001fc40007ffe0ff */
[----:B-1----:R-:W-:-:S04]  /*0100*/  IABS R8, R6 ;  /* 0x0000000600087213 */ /* 0x002fc80000000000 */
[----:B------:R0:W1:Y:S02]  /*0110*/  F2I.FTZ.U32.TRUNC.NTZ R5, R4 ;  /* 0x0000000400057305 */ /* 0x000064000021f000 */
[----:B0-----:R-:W-:Y:S01]  /*0120*/  HFMA2 R4, -RZ, RZ, 0, 0 ;  /* 0x00000000ff047431 */ /* 0x001fe200000001ff */
[----:B-1----:R-:W-:-:S05]  /*0130*/  IADD3 R10, PT, PT, RZ, -R5, RZ ;  /* 0x80000005ff0a7210 */ /* 0x002fca0007ffe0ff */
[----:B------:R-:W-:-:S04]  /*0140*/  IMAD R9, R10, R11, RZ ;  /* 0x0000000b0a097224 */ /* 0x000fc800078e02ff */
[----:B------:R-:W-:Y:S01]  /*0150*/  IMAD.HI.U32 R5, R5, R9, R4 ;  /* 0x0000000905057227 */ /* 0x000fe200078e0004 */
[----:B------:R-:W-:Y:S02]  /*0160*/  IADD3 R4, PT, PT, RZ, -R0, RZ ;  /* 0x80000000ff047210 */ /* 0x000fe40007ffe0ff */
[----:B------:R-:W0:Y:S01]  /*0170*/  LDC R0, c[0x0][0x3b8] ;  /* 0x0000ee00ff007b82 */ /* 0x000e220000000800 */
[----:B----4-:R-:W-:Y:S02]  /*0180*/  IMAD R9, R13, R12, RZ ;  /* 0x0000000c0d097224 */ /* 0x010fe400078e02ff */
[----:B------:R-:W-:-:S04]  /*0190*/  IMAD.HI.U32 R5, R5, R8, RZ ;  /* 0x0000000805057227 */ /* 0x000fc800078e00ff */
[----:B------:R-:W-:Y:S02]  /*01a0*/  IMAD R8, R5, R4, R8 ;  /* 0x0000000405087224 */ /* 0x000fe400078e0208 */
[----:B------:R-:W1:Y:S03]  /*01b0*/  S2R R4, SR_TID.X ;  /* 0x0000000000047919 */ /* 0x000e660000002100 */
[----:B------:R-:W-:Y:S01]  /*01c0*/  ISETP.GT.U32.AND P2, PT, R11, R8, PT ;  /* 0x000000080b00720c */ /* 0x000fe20003f44070 */
[----:B0-----:R-:W-:-:S12]  /*01d0*/  IMAD R9, R9, R0, RZ ;  /* 0x0000000009097224 */ /* 0x001fd800078e02ff */
[----:B------:R-:W-:Y:S01]  /*01e0*/  @!P2 IADD3 R5, PT, PT, R5, 0x1, RZ ;  /* 0x000000010505a810 */ /* 0x000fe20007ffe0ff */
[----:B------:R-:W-:Y:S01]  /*01f0*/  @!P2 IMAD.IADD R8, R8, 0x1, -R11 ;  /* 0x000000010808a824 */ /* 0x000fe200078e0a0b */
[----:B------:R-:W-:Y:S02]  /*0200*/  ISETP.NE.AND P2, PT, R7, RZ, PT ;  /* 0x000000ff0700720c */ /* 0x000fe40003f45270 */
[----:B------:R-:W-:Y:S02]  /*0210*/  I2FP.F32.S32 R10, R9 ;  /* 0x00000009000a7245 */ /* 0x000fe40000201400 */
[----:B------:R-:W-:Y:S02]  /*0220*/  ISETP.GE.U32.AND P0, PT, R8, R11, PT ;  /* 0x0000000b0800720c */ /* 0x000fe40003f06070 */
[----:B------:R-:W-:Y:S01]  /*0230*/  LOP3.LUT R8, R6, R7, RZ, 0x3c, !PT ;  /* 0x0000000706087212 */ /* 0x000fe200078e3cff */
[----:B------:R-:W-:-:S03]  /*0240*/  FMUL R10, R10, 0.001953125 ;  /* 0x3b0000000a0a7820 */ /* 0x000fc60000400000 */
[----:B------:R-:W-:Y:S01]  /*0250*/  ISETP.GE.AND P1, PT, R8, RZ, PT ;  /* 0x000000ff0800720c */ /* 0x000fe20003f26270 */
[----:B------:R-:W1:Y:S06]  /*0260*/  F2I.CEIL.NTZ R11, R10 ;  /* 0x0000000a000b7305 */ /* 0x000e6c000020b100 */
[----:B------:R-:W-:-:S06]  /*0270*/  @P0 IADD3 R5, PT, PT, R5, 0x1, RZ ;  /* 0x0000000105050810 */ /* 0x000fcc0007ffe0ff */
[----:B------:R-:W-:Y:S02]  /*0280*/  @!P1 IADD3 R5, PT, PT, -R5, RZ, RZ ;  /* 0x000000ff05059210 */ /* 0x000fe40007ffe1ff */
[----:B------:R-:W-:Y:S01]  /*0290*/  @!P2 LOP3.LUT R5, RZ, R7, RZ, 0x33, !PT ;  /* 0x00000007ff05a212 */ /* 0x000fe200078e33ff */
[----:B-1----:R-:W-:-:S03]  /*02a0*/  IMAD R10, R11, R4, RZ ;  /* 0x000000040b0a7224 */ /* 0x002fc600078e02ff */
[----:B------:R-:W-:Y:S02]  /*02b0*/  IADD3 R8, PT, PT, -R5, RZ, RZ ;  /* 0x000000ff05087210 */ /* 0x000fe40007ffe1ff */
[----:B------:R-:W-:-:S03]  /*02c0*/  ISETP.GE.AND P0, PT, R10, R9, PT ;  /* 0x000000090a00720c */ /* 0x000fc60003f06270 */
[----:B------:R-:W-:-:S10]  /*02d0*/  IMAD R7, R7, R8, R6 ;  /* 0x0000000807077224 */ /* 0x000fd400078e0206 */
[----:B--23--:R-:W-:Y:S05]  /*02e0*/  @P0 BRA `(.L_x_53) ;  /* 0x0000000800f40947 */ /* 0x00cfea0003800000 */
[----:B------:R-:W-:-:S05]  /*02f0*/  IMAD.IADD R6, R11, 0x1, R10 ;  /* 0x000000010b067824 */ /* 0x000fca00078e020a */
[----:B------:R-:W-:Y:S02]  /*0300*/  ISETP.GT.AND P0, PT, R6, R10, PT ;  /* 0x0000000a0600720c */ /* 0x000fe40003f04270 */
[----:B------:R-:W-:-:S11]  /*0310*/  VIMNMX R6, PT, PT, R9, R6, PT ;  /* 0x0000000609067248 */ /* 0x000fd60003fe0100 */
[----:B------:R-:W-:Y:S05]  /*0320*/  @!P0 BRA `(.L_x_53) ;  /* 0x0000000800e48947 */ /* 0x000fea0003800000 */
[C---:B------:R-:W-:Y:S01]  /*0330*/  VIADDMNMX R9, R10.reuse, 0x1, R6, !PT ;  /* 0x000000010a097846 */ /* 0x040fe20007800106 */
[----:B------:R-:W-:Y:S03]  /*0340*/  BSSY.RECONVERGENT B1, `(.L_x_54) ;  /* 0x0000014000017945 */ /* 0x000fe60003800200 */
[CC--:B------:R-:W-:Y:S02]  /*0350*/  IADD3 R8, PT, PT, -R10.reuse, R9.reuse, RZ ;  /* 0x000000090a087210 */ /* 0x0c0fe40007ffe1ff */
[----:B------:R-:W-:Y:S02]  /*0360*/  IADD3 R9, PT, PT, R10, -R9, RZ ;  /* 0x800000090a097210 */ /* 0x000fe40007ffe0ff */
[----:B------:R-:W-:Y:S02]  /*0370*/  LOP3.LUT P0, R11, R8, 0x3, RZ, 0xc0, !PT ;  /* 0x00000003080b7812 */ /* 0x000fe4000780c0ff */
[----:B------:R-:W-:-:S11]  /*0380*/  ISETP.GT.U32.AND P1, PT, R9, -0x4, PT ;  /* 0xfffffffc0900780c */ /* 0x000fd60003f24070 */
[----:B------:R-:W-:Y:S05]  /*0390*/  @!P0 BRA `(.L_x_55) ;  /* 0x0000000000388947 */ /* 0x000fea0003800000 */
[----:B------:R-:W0:Y:S01]  /*03a0*/  S2R R17, SR_CgaCtaId ;  /* 0x0000000000117919 */ /* 0x000e220000008800 */
[----:B------:R-:W1:Y:S01]  /*03b0*/  LDC.64 R8, c[0x0][0x388] ;  /* 0x0000e200ff087b82 */ /* 0x000e620000000a00 */
[----:B------:R-:W-:Y:S02]  /*03c0*/  MOV R14, 0x400 ;  /* 0x00000400000e7802 */ /* 0x000fe40000000f00 */
[----:B------:R-:W-:Y:S02]  /*03d0*/  MOV R16, RZ ;  /* 0x000000ff00107202 */ /* 0x000fe40000000f00 */
[----:B0-----:R-:W-:-:S07]  /*03e0*/  LEA R17, R17, R14, 0x18 ;  /* 0x0000000e11117211 */ /* 0x001fce00078ec0ff */
.L_x_56:
[----:B------:R-:W-:-:S04]  /*03f0*/  IMAD R15, R10, UR4, R5 ;  /* 0x000000040a0f7c24 */ /* 0x000fc8000f8e0205 */
[----:B01----:R-:W-:-:S06]  /*0400*/  IMAD.WIDE R14, R15, 0x4, R8 ;  /* 0x000000040f0e7825 */ /* 0x003fcc00078e0208 */
[----:B------:R-:W2:Y:S01]  /*0410*/  LDG.E R14, desc[UR10][R14.64] ;  /* 0x0000000a0e0e7981 */ /* 0x000ea2000c1e1900 */
[----:B------:R-:W-:Y:S01]  /*0420*/  LEA R19, R10, R17, 0x2 ;  /* 0x000000110a137211 */ /* 0x000fe200078e10ff */
[----:B------:R-:W-:Y:S01]  /*0430*/  VIADD R16, R16, 0x1 ;  /* 0x0000000110107836 */ /* 0x000fe20000000000 */
[----:B------:R-:W-:-:S04]  /*0440*/  IADD3 R10, PT, PT, R10, 0x1, RZ ;  /* 0x000000010a0a7810 */ /* 0x000fc80007ffe0ff */
[----:B------:R-:W-:Y:S01]  /*0450*/  ISETP.NE.AND P0, PT, R16, R11, PT ;  /* 0x0000000b1000720c */ /* 0x000fe20003f05270 */
[----:B--2---:R0:W-:-:S12]  /*0460*/  STS [R19], R14 ;  /* 0x0000000e13007388 */ /* 0x0041d80000000800 */
[----:B------:R-:W-:Y:S05]  /*0470*/  @P0 BRA `(.L_x_56) ;  /* 0xfffffffc00dc0947 */ /* 0x000fea000383ffff */
.L_x_55:
[----:B------:R-:W-:Y:S05]  /*0480*/  BSYNC.RECONVERGENT B1 ;  /* 0x0000000000017941 */ /* 0x000fea0003800200 */
.L_x_54:
[----:B------:R-:W-:Y:S05]  /*0490*/  @P1 BRA `(.L_x_53) ;  /* 0x0000000800881947 */ /* 0x000fea0003800000 */
[----:B------:R-:W1:Y:S01]  /*04a0*/  S2R R8, SR_CgaCtaId ;  /* 0x0000000000087919 */ /* 0x000e620000008800 */
[----:B------:R-:W-:Y:S01]  /*04b0*/  IADD3 R9, PT, PT, R6, -R10, RZ ;  /* 0x8000000a06097210 */ /* 0x000fe20007ffe0ff */
[----:B------:R-:W-:Y:S01]  /*04c0*/  BSSY.RECONVERGENT B1, `(.L_x_57) ;  /* 0x0000059000017945 */ /* 0x000fe20003800200 */
[----:B------:R-:W-:Y:S02]  /*04d0*/  PLOP3.LUT P0, PT, PT, PT, PT, 0x80, 0x8 ;  /* 0x000000000008781c */ /* 0x000fe40003f0f070 */
[----:B------:R-:W-:Y:S02]  /*04e0*/  ISETP.GT.AND P1, PT, R9, 0xc, PT ;  /* 0x0000000c0900780c */ /* 0x000fe40003f24270 */
[----:B------:R-:W-:-:S04]  /*04f0*/  MOV R9, 0x400 ;  /* 0x0000040000097802 */ /* 0x000fc80000000f00 */
[----:B-1----:R-:W-:-:S07]  /*0500*/  LEA R9, R8, R9, 0x18 ;  /* 0x0000000908097211 */ /* 0x002fce00078ec0ff */
[----:B------:R-:W-:Y:S05]  /*0510*/  @!P1 BRA `(.L_x_58) ;  /* 0x00000004004c9947 */ /* 0x000fea0003800000 */
[----:B0-----:R-:W0:Y:S01]  /*0520*/  LDC.64 R14, c[0x0][0x388] ;  /* 0x0000e200ff0e7b82 */ /* 0x001e220000000a00 */
[----:B------:R-:W-:Y:S02]  /*0530*/  PLOP3.LUT P0, PT, PT, PT, PT, 0x8, 0x80 ;  /* 0x000000000080781c */ /* 0x000fe40003f0e170 */
[----:B------:R-:W-:-:S11]  /*0540*/  IADD3 R8, PT, PT, R6, -0xc, RZ ;  /* 0xfffffff406087810 */ /* 0x000fd60007ffe0ff */
.L_x_59:
[----:B-1----:R-:W1:Y:S01]  /*0550*/  LDCU UR5, c[0x0][0x3bc] ;  /* 0x00007780ff0577ac */ /* 0x002e620008000800 */
[C---:B------:R-:W-:Y:S02]  /*0560*/  IADD3 R16, PT, PT, R10.reuse, 0x4, RZ ;  /* 0x000000040a107810 */ /* 0x040fe40007ffe0ff */
[C---:B------:R-:W-:Y:S01]  /*0570*/  IADD3 R20, PT, PT, R10.reuse, 0x8, RZ ;  /* 0x000000080a147810 */ /* 0x040fe20007ffe0ff */
[--C-:B-1----:R-:W-:Y:S02]  /*0580*/  IMAD R19, R10, UR5, R5.reuse ;  /* 0x000000050a137c24 */ /* 0x102fe4000f8e0205 */
[--C-:B------:R-:W-:Y:S02]  /*0590*/  IMAD R17, R16, UR5, R5.reuse ;  /* 0x0000000510117c24 */ /* 0x100fe4000f8e0205 */
[----:B------:R-:W-:Y:S02]  /*05a0*/  VIADD R27, R19, UR5 ;  /* 0x00000005131b7c36 */ /* 0x000fe40008000000 */
[----:B------:R-:W-:Y:S01]  /*05b0*/  IMAD R11, R20, UR5, R5 ;  /* 0x00000005140b7c24 */ /* 0x000fe2000f8e0205 */
[----:B------:R-:W-:Y:S01]  /*05c0*/  IADD3 R25, PT, PT, R17, UR5, RZ ;  /* 0x0000000511197c10 */ /* 0x000fe2000fffe0ff */
[----:B0-----:R-:W-:-:S04]  /*05d0*/  IMAD.WIDE R26, R27, 0x4, R14 ;  /* 0x000000041b1a7825 */ /* 0x001fc800078e020e */
[--C-:B------:R-:W-:Y:S02]  /*05e0*/  IMAD.WIDE R18, R19, 0x4, R14.reuse ;  /* 0x0000000413127825 */ /* 0x100fe400078e020e */
[----:B------:R-:W2:Y:S02]  /*05f0*/  LDG.E R27, desc[UR10][R26.64] ;  /* 0x0000000a1a1b7981 */ /* 0x000ea4000c1e1900 */
[--C-:B------:R-:W-:Y:S02]  /*0600*/  IMAD.WIDE R24, R25, 0x4, R14.reuse ;  /* 0x0000000419187825 */ /* 0x100fe400078e020e */
[----:B------:R0:W3:Y:S02]  /*0610*/  LDG.E R29, desc[UR10][R18.64] ;  /* 0x0000000a121d7981 */ /* 0x0000e4000c1e1900 */
[----:B------:R-:W-:-:S04]  /*0620*/  IMAD.WIDE R22, R11, 0x4, R14 ;  /* 0x000000040b167825 */ /* 0x000fc800078e020e */
[----:B------:R-:W-:Y:S01]  /*0630*/  IMAD.WIDE R16, R17, 0x4, R14 ;  /* 0x0000000411107825 */ /* 0x000fe200078e020e */
[----:B------:R-:W4:Y:S04]  /*0640*/  LDG.E R28, desc[UR10][R22.64] ;  /* 0x0000000a161c7981 */ /* 0x000f28000c1e1900 */
[----:B------:R-:W5:Y:S01]  /*0650*/  LDG.E R18, desc[UR10][R24.64] ;  /* 0x0000000a18127981 */ /* 0x000f62000c1e1900 */
[----:B------:R-:W-:-:S03]  /*0660*/  IADD3 R21, PT, PT, R11, UR5, RZ ;  /* 0x000000050b157c10 */ /* 0x000fc6000fffe0ff */
[----:B------:R-:W5:Y:S02]  /*0670*/  LDG.E R16, desc[UR10][R16.64] ;  /* 0x0000000a10107981 */ /* 0x000f64000c1e1900 */
[----:B------:R-:W-:-:S05]  /*0680*/  IMAD.WIDE R20, R21, 0x4, R14 ;  /* 0x0000000415147825 */ /* 0x000fca00078e020e */
[----:B------:R1:W5:Y:S01]  /*0690*/  LDG.E R17, desc[UR10][R20.64] ;  /* 0x0000000a14117981 */ /* 0x000362000c1e1900 */
[C---:B0-----:R-:W-:Y:S01]  /*06a0*/  IADD3 R19, PT, PT, R10.reuse, 0xc, RZ ;  /* 0x0000000c0a137810 */ /* 0x041fe20007ffe0ff */
[----:B------:R-:W-:-:S04]  /*06b0*/  VIADD R11, R10, 0x2 ;  /* 0x000000020a0b7836 */ /* 0x000fc80000000000 */
[--C-:B------:R-:W-:Y:S02]  /*06c0*/  IMAD R11, R11, UR5, R5.reuse ;  /* 0x000000050b0b7c24 */ /* 0x100fe4000f8e0205 */
[----:B------:R-:W-:Y:S02]  /*06d0*/  IMAD R19, R19, UR5, R5 ;  /* 0x0000000513137c24 */ /* 0x000fe4000f8e0205 */
[----:B-1----:R-:W-:-:S04]  /*06e0*/  IMAD.WIDE R20, R11, 0x4, R14 ;  /* 0x000000040b147825 */ /* 0x002fc800078e020e */
[----:B------:R-:W-:Y:S01]  /*06f0*/  IMAD.WIDE R22, R19, 0x4, R14 ;  /* 0x0000000413167825 */ /* 0x000fe200078e020e */
[----:B------:R0:W5:Y:S01]  /*0700*/  LDG.E R25, desc[UR10][R20.64] ;  /* 0x0000000a14197981 */ /* 0x000162000c1e1900 */
[----:B------:R-:W-:-:S03]  /*0710*/  IADD3 R26, PT, PT, R10, 0x3, RZ ;  /* 0x000000030a1a7810 */ /* 0x000fc60007ffe0ff */
[----:B------:R1:W5:Y:S01]  /*0720*/  LDG.E R11, desc[UR10][R22.64] ;  /* 0x0000000a160b7981 */ /* 0x000362000c1e1900 */
[----:B------:R-:W-:Y:S01]  /*0730*/  LEA R24, R10, R9, 0x2 ;  /* 0x000000090a187211 */ /* 0x000fe200078e10ff */
[----:B------:R-:W-:Y:S01]  /*0740*/  IMAD R26, R26, UR5, R5 ;  /* 0x000000051a1a7c24 */ /* 0x000fe2000f8e0205 */
[C---:B0-----:R-:W-:Y:S02]  /*0750*/  IADD3 R20, PT, PT, R10.reuse, 0x6, RZ ;  /* 0x000000060a147810 */ /* 0x041fe40007ffe0ff */
[----:B-1----:R-:W-:-:S03]  /*0760*/  IADD3 R22, PT, PT, R10, 0x7, RZ ;  /* 0x000000070a167810 */ /* 0x002fc60007ffe0ff */
[--C-:B------:R-:W-:Y:S01]  /*0770*/  IMAD R21, R20, UR5, R5.reuse ;  /* 0x0000000514157c24 */ /* 0x100fe2000f8e0205 */
[----:B------:R-:W-:Y:S01]  /*0780*/  IADD3 R19, PT, PT, R19, UR5, RZ ;  /* 0x0000000513137c10 */ /* 0x000fe2000fffe0ff */
[----:B------:R-:W-:Y:S02]  /*0790*/  IMAD R23, R22, UR5, R5 ;  /* 0x0000000516177c24 */ /* 0x000fe4000f8e0205 */
[----:B------:R-:W-:Y:S01]  /*07a0*/  VIADD R22, R10, 0xa ;  /* 0x0000000a0a167836 */ /* 0x000fe20000000000 */
[----:B--2---:R0:W-:Y:S04]  /*07b0*/  STS [R24+0x4], R27 ;  /* 0x0000041b18007388 */ /* 0x0041e80000000800 */
[----:B---3--:R-:W-:Y:S01]  /*07c0*/  STS [R24], R29 ;  /* 0x0000001d18007388 */ /* 0x008fe20000000800 */
[----:B0-----:R-:W-:-:S03]  /*07d0*/  IMAD.WIDE R26, R26, 0x4, R14 ;  /* 0x000000041a1a7825 */ /* 0x001fc600078e020e */
[----:B----4-:R0:W-:Y:S04]  /*07e0*/  STS [R24+0x20], R28 ;  /* 0x0000201c18007388 */ /* 0x0101e80000000800 */
[----:B-----5:R1:W-:Y:S04]  /*07f0*/  STS [R24+0x14], R18 ;  /* 0x0000141218007388 */ /* 0x0203e80000000800 */
[----:B------:R-:W2:Y:S01]  /*0800*/  LDG.E R26, desc[UR10][R26.64] ;  /* 0x0000000a1a1a7981 */ /* 0x000ea2000c1e1900 */
[----:B0-----:R-:W-:-:S04]  /*0810*/  IMAD.WIDE R28, R21, 0x4, R14 ;  /* 0x00000004151c7825 */ /* 0x001fc800078e020e */
[--C-:B-1----:R-:W-:Y:S01]  /*0820*/  IMAD.WIDE R18, R19, 0x4, R14.reuse ;  /* 0x0000000413127825 */ /* 0x102fe200078e020e */
[----:B------:R0:W-:Y:S03]  /*0830*/  STS [R24+0x10], R16 ;  /* 0x0000101018007388 */ /* 0x0001e60000000800 */
[----:B------:R-:W-:Y:S01]  /*0840*/  IMAD.WIDE R20, R23, 0x4, R14 ;  /* 0x0000000417147825 */ /* 0x000fe200078e020e */
[----:B------:R-:W3:Y:S03]  /*0850*/  LDG.E R29, desc[UR10][R28.64] ;  /* 0x0000000a1c1d7981 */ /* 0x000ee6000c1e1900 */
[----:B------:R-:W-:Y:S01]  /*0860*/  IMAD R23, R22, UR5, R5 ;  /* 0x0000000516177c24 */ /* 0x000fe2000f8e0205 */
[----:B------:R1:W4:Y:S01]  /*0870*/  LDG.E R27, desc[UR10][R20.64] ;  /* 0x0000000a141b7981 */ /* 0x000322000c1e1900 */
[----:B0-----:R-:W-:-:S02]  /*0880*/  IADD3 R16, PT, PT, R10, 0xb, RZ ;  /* 0x0000000b0a107810 */ /* 0x001fc40007ffe0ff */
[----:B------:R-:W-:Y:S01]  /*0890*/  IMAD.WIDE R22, R23, 0x4, R14 ;  /* 0x0000000417167825 */ /* 0x000fe200078e020e */
[----:B------:R0:W5:Y:S01]  /*08a0*/  LDG.E R19, desc[UR10][R18.64] ;  /* 0x0000000a12137981 */ /* 0x000162000c1e1900 */
[----:B-1----:R-:W-:-:S03]  /*08b0*/  IADD3 R20, PT, PT, R10, 0xe, RZ ;  /* 0x0000000e0a147810 */ /* 0x002fc60007ffe0ff */
[----:B------:R1:W5:Y:S01]  /*08c0*/  LDG.E R28, desc[UR10][R22.64] ;  /* 0x0000000a161c7981 */ /* 0x000362000c1e1900 */
[----:B0-----:R-:W-:Y:S01]  /*08d0*/  IADD3 R18, PT, PT, R10, 0xf, RZ ;  /* 0x0000000f0a127810 */ /* 0x001fe20007ffe0ff */
[--C-:B------:R-:W-:Y:S02]  /*08e0*/  IMAD R16, R16, UR5, R5.reuse ;  /* 0x0000000510107c24 */ /* 0x100fe4000f8e0205 */
[--C-:B------:R-:W-:Y:S01]  /*08f0*/  IMAD R21, R20, UR5, R5.reuse ;  /* 0x0000000514157c24 */ /* 0x100fe2000f8e0205 */
[----:B------:R0:W-:Y:S01]  /*0900*/  STS [R24+0x24], R17 ;  /* 0x0000241118007388 */ /* 0x0001e20000000800 */
[----:B-1----:R-:W-:Y:S02]  /*0910*/  IMAD R23, R18, UR5, R5 ;  /* 0x0000000512177c24 */ /* 0x002fe4000f8e0205 */
[----:B------:R-:W-:-:S04]  /*0920*/  IMAD.WIDE R20, R21, 0x4, R14 ;  /* 0x0000000415147825 */ /* 0x000fc800078e020e */
[--C-:B------:R-:W-:Y:S02]  /*0930*/  IMAD.WIDE R22, R23, 0x4, R14.reuse ;  /* 0x0000000417167825 */ /* 0x100fe400078e020e */
[----:B------:R-:W5:Y:S02]  /*0940*/  LDG.E R21, desc[UR10][R20.64] ;  /* 0x0000000a14157981 */ /* 0x000f64000c1e1900 */
[----:B0-----:R-:W-:Y:S02]  /*0950*/  IMAD.WIDE R16, R16, 0x4, R14 ;  /* 0x0000000410107825 */ /* 0x001fe400078e020e */
[----:B------:R-:W5:Y:S04]  /*0960*/  LDG.E R23, desc[UR10][R22.64] ;  /* 0x0000000a16177981 */ /* 0x000f68000c1e1900 */
[----:B------:R-:W5:Y:S01]  /*0970*/  LDG.E R16, desc[UR10][R16.64] ;  /* 0x0000000a10107981 */ /* 0x000f62000c1e1900 */
[----:B------:R-:W-:-:S03]  /*0980*/  VIADD R10, R10, 0x10 ;  /* 0x000000100a0a7836 */ /* 0x000fc60000000000 */
[----:B------:R1:W-:Y:S04]  /*0990*/  STS [R24+0x30], R11 ;  /* 0x0000300b18007388 */ /* 0x0003e80000000800 */
[----:B------:R1:W-:Y:S01]  /*09a0*/  STS [R24+0x8], R25 ;  /* 0x0000081918007388 */ /* 0x0003e20000000800 */
[----:B------:R-:W-:-:S03]  /*09b0*/  ISETP.GE.AND P1, PT, R10, R8, PT ;  /* 0x000000080a00720c */ /* 0x000fc60003f26270 */
[----:B--2---:R1:W-:Y:S04]  /*09c0*/  STS [R24+0xc], R26 ;  /* 0x00000c1a18007388 */ /* 0x0043e80000000800 */
[----:B---3--:R1:W-:Y:S04]  /*09d0*/  STS [R24+0x18], R29 ;  /* 0x0000181d18007388 */ /* 0x0083e80000000800 */
[----:B----4-:R1:W-:Y:S04]  /*09e0*/  STS [R24+0x1c], R27 ;  /* 0x00001c1b18007388 */ /* 0x0103e80000000800 */
[----:B-----5:R1:W-:Y:S04]  /*09f0*/  STS [R24+0x34], R19 ;  /* 0x0000341318007388 */ /* 0x0203e80000000800 */
[----:B------:R1:W-:Y:S04]  /*0a00*/  STS [R24+0x28], R28 ;  /* 0x0000281c18007388 */ /* 0x0003e80000000800 */
[----:B------:R1:W-:Y:S04]  /*0a10*/  STS [R24+0x38], R21 ;  /* 0x0000381518007388 */ /* 0x0003e80000000800 */
[----:B------:R1:W-:Y:S04]  /*0a20*/  STS [R24+0x3c], R23 ;  /* 0x00003c1718007388 */ /* 0x0003e80000000800 */
[----:B------:R1:W-:Y:S01]  /*0a30*/  STS [R24+0x2c], R16 ;  /* 0x00002c1018007388 */ /* 0x0003e20000000800 */
[----:B------:R-:W-:Y:S05]  /*0a40*/  @!P1 BRA `(.L_x_59) ;  /* 0xfffffff800c09947 */ /* 0x000fea000383ffff */
.L_x_58:
[----:B------:R-:W-:Y:S05]  /*0a50*/  BSYNC.RECONVERGENT B1 ;  /* 0x0000000000017941 */ /* 0x000fea0003800200 */
.L_x_57:
[----:B------:R-:W-:Y:S01]  /*0a60*/  IADD3 R8, PT, PT, R6, -R10, RZ ;  /* 0x8000000a06087210 */ /* 0x000fe20007ffe0ff */
[----:B------:R-:W-:Y:S03]  /*0a70*/  BSSY.RECONVERGENT B1, `(.L_x_60) ;  /* 0x000002d000017945 */ /* 0x000fe60003800200 */
[----:B------:R-:W-:-:S13]  /*0a80*/  ISETP.GT.AND P1, PT, R8, 0x4, PT ;  /* 0x000000040800780c */ /* 0x000fda0003f24270 */
[----:B------:R-:W-:Y:S05]  /*0a90*/  @!P1 BRA `(.L_x_61) ;  /* 0x0000000000a89947 */ /* 0x000fea0003800000 */
[----:B------:R-:W0:Y:S01]  /*0aa0*/  LDCU UR5, c[0x0][0x3bc] ;  /* 0x00007780ff0577ac */ /* 0x000e220008000800 */
[----:B-1----:R-:W1:Y:S01]  /*0ab0*/  LDC.64 R16, c[0x0][0x388] ;  /* 0x0000e200ff107b82 */ /* 0x002e620000000a00 */
[C---:B------:R-:W-:Y:S02]  /*0ac0*/  IADD3 R24, PT, PT, R10.reuse, 0x4, RZ ;  /* 0x000000040a187810 */ /* 0x040fe40007ffe0ff */
[C---:B------:R-:W-:Y:S01]  /*0ad0*/  IADD3 R20, PT, PT, R10.reuse, 0x2, RZ ;  /* 0x000000020a147810 */ /* 0x040fe20007ffe0ff */
[C---:B------:R-:W-:Y:S01]  /*0ae0*/  VIADD R22, R10.reuse, 0x3 ;  /* 0x000000030a167836 */ /* 0x040fe20000000000 */
[C---:B------:R-:W-:Y:S01]  /*0af0*/  IADD3 R26, PT, PT, R10.reuse, 0x7, RZ ;  /* 0x000000070a1a7810 */ /* 0x040fe20007ffe0ff */
[--C-:B0-----:R-:W-:Y:S02]  /*0b00*/  IMAD R19, R10, UR5, R5.reuse ;  /* 0x000000050a137c24 */ /* 0x101fe4000f8e0205 */
[----:B------:R-:W-:Y:S01]  /*0b10*/  IMAD R29, R24, UR5, R5 ;  /* 0x00000005181d7c24 */ /* 0x000fe2000f8e0205 */
[----:B------:R-:W-:-:S02]  /*0b20*/  IADD3 R24, PT, PT, R10, 0x6, RZ ;  /* 0x000000060a187810 */ /* 0x000fc40007ffe0ff */
[----:B------:R-:W-:Y:S01]  /*0b30*/  IADD3 R15, PT, PT, R19, UR5, RZ ;  /* 0x00000005130f7c10 */ /* 0x000fe2000fffe0ff */
[----:B------:R-:W-:Y:S01]  /*0b40*/  IMAD R25, R20, UR5, R5 ;  /* 0x0000000514197c24 */ /* 0x000fe2000f8e0205 */
[----:B------:R-:W-:Y:S01]  /*0b50*/  IADD3 R20, PT, PT, R29, UR5, RZ ;  /* 0x000000051d147c10 */ /* 0x000fe2000fffe0ff */
[----:B-1----:R-:W-:-:S04]  /*0b60*/  IMAD.WIDE R18, R19, 0x4, R16 ;  /* 0x0000000413127825 */ /* 0x002fc800078e0210 */
[----:B------:R-:W-:Y:S01]  /*0b70*/  IMAD.WIDE R14, R15, 0x4, R16 ;  /* 0x000000040f0e7825 */ /* 0x000fe200078e0210 */
[----:B------:R0:W2:Y:S03]  /*0b80*/  LDG.E R8, desc[UR10][R18.64] ;  /* 0x0000000a12087981 */ /* 0x0000a6000c1e1900 */
[--C-:B------:R-:W-:Y:S01]  /*0b90*/  IMAD R23, R22, UR5, R5.reuse ;  /* 0x0000000516177c24 */ /* 0x100fe2000f8e0205 */
[----:B------:R1:W3:Y:S01]  /*0ba0*/  LDG.E R11, desc[UR10][R14.64] ;  /* 0x0000000a0e0b7981 */ /* 0x0002e2000c1e1900 */
[--C-:B------:R-:W-:Y:S02]  /*0bb0*/  IMAD R21, R24, UR5, R5.reuse ;  /* 0x0000000518157c24 */ /* 0x100fe4000f8e0205 */
[----:B------:R-:W-:Y:S02]  /*0bc0*/  IMAD R27, R26, UR5, R5 ;  /* 0x000000051a1b7c24 */ /* 0x000fe4000f8e0205 */
[----:B------:R-:W-:-:S04]  /*0bd0*/  IMAD.WIDE R24, R25, 0x4, R16 ;  /* 0x0000000419187825 */ /* 0x000fc800078e0210 */
[--C-:B0-----:R-:W-:Y:S02]  /*0be0*/  IMAD.WIDE R18, R20, 0x4, R16.reuse ;  /* 0x0000000414127825 */ /* 0x101fe400078e0210 */
[----:B------:R-:W4:Y:S02]  /*0bf0*/  LDG.E R24, desc[UR10][R24.64] ;  /* 0x0000000a18187981 */ /* 0x000f24000c1e1900 */
[--C-:B-1----:R-:W-:Y:S02]  /*0c00*/  IMAD.WIDE R14, R29, 0x4, R16.reuse ;  /* 0x000000041d0e7825 */ /* 0x102fe400078e0210 */
[----:B------:R-:W5:Y:S02]  /*0c10*/  LDG.E R18, desc[UR10][R18.64] ;  /* 0x0000000a12127981 */ /* 0x000f64000c1e1900 */
[--C-:B------:R-:W-:Y:S02]  /*0c20*/  IMAD.WIDE R22, R23, 0x4, R16.reuse ;  /* 0x0000000417167825 */ /* 0x100fe400078e0210 */
[----:B------:R-:W5:Y:S02]  /*0c30*/  LDG.E R14, desc[UR10][R14.64] ;  /* 0x0000000a0e0e7981 */ /* 0x000f64000c1e1900 */
[----:B------:R-:W-:-:S02]  /*0c40*/  IMAD.WIDE R20, R21, 0x4, R16 ;  /* 0x0000000415147825 */ /* 0x000fc400078e0210 */
[----:B------:R-:W5:Y:S02]  /*0c50*/  LDG.E R22, desc[UR10][R22.64] ;  /* 0x0000000a16167981 */ /* 0x000f64000c1e1900 */
[----:B------:R-:W-:Y:S02]  /*0c60*/  IMAD.WIDE R16, R27, 0x4, R16 ;  /* 0x000000041b107825 */ /* 0x000fe400078e0210 */
[----:B------:R-:W5:Y:S04]  /*0c70*/  LDG.E R20, desc[UR10][R20.64] ;  /* 0x0000000a14147981 */ /* 0x000f68000c1e1900 */
[----:B------:R-:W5:Y:S01]  /*0c80*/  LDG.E R16, desc[UR10][R16.64] ;  /* 0x0000000a10107981 */ /* 0x000f62000c1e1900 */
[C---:B------:R-:W-:Y:S01]  /*0c90*/  LEA R27, R10.reuse, R9, 0x2 ;  /* 0x000000090a1b7211 */ /* 0x040fe200078e10ff */
[----:B------:R-:W-:Y:S01]  /*0ca0*/  VIADD R10, R10, 0x8 ;  /* 0x000000080a0a7836 */ /* 0x000fe20000000000 */
[----:B------:R-:W-:-:S03]  /*0cb0*/  PLOP3.LUT P0, PT, PT, PT, PT, 0x8, 0x80 ;  /* 0x000000000080781c */ /* 0x000fc60003f0e170 */
[----:B--2---:R2:W-:Y:S04]  /*0cc0*/  STS [R27], R8 ;  /* 0x000000081b007388 */ /* 0x0045e80000000800 */
[----:B---3--:R2:W-:Y:S04]  /*0cd0*/  STS [R27+0x4], R11 ;  /* 0x0000040b1b007388 */ /* 0x0085e80000000800 */
[----:B----4-:R2:W-:Y:S04]  /*0ce0*/  STS [R27+0x8], R24 ;  /* 0x000008181b007388 */ /* 0x0105e80000000800 */
[----:B-----5:R2:W-:Y:S04]  /*0cf0*/  STS [R27+0x14], R18 ;  /* 0x000014121b007388 */ /* 0x0205e80000000800 */
[----:B------:R2:W-:Y:S04]  /*0d00*/  STS [R27+0x10], R14 ;  /* 0x0000100e1b007388 */ /* 0x0005e80000000800 */
[----:B------:R2:W-:Y:S04]  /*0d10*/  STS [R27+0xc], R22 ;  /* 0x00000c161b007388 */ /* 0x0005e80000000800 */
[----:B------:R2:W-:Y:S04]  /*0d20*/  STS [R27+0x18], R20 ;  /* 0x000018141b007388 */ /* 0x0005e80000000800 */
[----:B------:R2:W-:Y:S02]  /*0d30*/  STS [R27+0x1c], R16 ;  /* 0x00001c101b007388 */ /* 0x0005e40000000800 */
.L_x_61:
[----:B------:R-:W-:Y:S05]  /*0d40*/  BSYNC.RECONVERGENT B1 ;  /* 0x0000000000017941 */ /* 0x000fea0003800200 */
.L_x_60:
[----:B------:R-:W-:-:S13]  /*0d50*/  ISETP.LT.OR P0, PT, R10, R6, P0 ;  /* 0x000000060a00720c */ /* 0x000fda0000701670 */
[----:B------:R-:W-:Y:S05]  /*0d60*/  @!P0 BRA `(.L_x_53) ;  /* 0x0000000000548947 */ /* 0x000fea0003800000 */
[----:B------:R-:W3:Y:S01]  /*0d70*/  LDCU UR5, c[0x0][0x3bc] ;  /* 0x00007780ff0577ac */ /* 0x000ee20008000800 */
[----:B012---:R-:W0:Y:S01]  /*0d80*/  LDC.64 R18, c[0x0][0x388] ;  /* 0x0000e200ff127b82 */ /* 0x007e220000000a00 */
[C---:B------:R-:W-:Y:S02]  /*0d90*/  IADD3 R6, PT, PT, R10.reuse, 0x2, RZ ;  /* 0x000000020a067810 */ /* 0x040fe40007ffe0ff */
[C---:B------:R-:W-:Y:S01]  /*0da0*/  IADD3 R8, PT, PT, R10.reuse, 0x3, RZ ;  /* 0x000000030a087810 */ /* 0x040fe20007ffe0ff */
[--C-:B---3--:R-:W-:Y:S02]  /*0db0*/  IMAD R21, R10, UR5, R5.reuse ;  /* 0x000000050a157c24 */ /* 0x108fe4000f8e0205 */
[--C-:B------:R-:W-:Y:S02]  /*0dc0*/  IMAD R17, R6, UR5, R5.reuse ;  /* 0x0000000506117c24 */ /* 0x100fe4000f8e0205 */
[----:B------:R-:W-:Y:S01]  /*0dd0*/  IMAD R11, R8, UR5, R5 ;  /* 0x00000005080b7c24 */ /* 0x000fe2000f8e0205 */
[C---:B------:R-:W-:Y:S01]  /*0de0*/  IADD3 R15, PT, PT, R21.reuse, UR5, RZ ;  /* 0x00000005150f7c10 */ /* 0x040fe2000fffe0ff */
[----:B0-----:R-:W-:-:S04]  /*0df0*/  IMAD.WIDE R20, R21, 0x4, R18 ;  /* 0x0000000415147825 */ /* 0x001fc800078e0212 */
[--C-:B------:R-:W-:Y:S02]  /*0e00*/  IMAD.WIDE R16, R17, 0x4, R18.reuse ;  /* 0x0000000411107825 */ /* 0x100fe400078e0212 */
[----:B------:R-:W2:Y:S02]  /*0e10*/  LDG.E R20, desc[UR10][R20.64] ;  /* 0x0000000a14147981 */ /* 0x000ea4000c1e1900 */
[--C-:B------:R-:W-:Y:S02]  /*0e20*/  IMAD.WIDE R14, R15, 0x4, R18.reuse ;  /* 0x000000040f0e7825 */ /* 0x100fe400078e0212 */
[----:B------:R-:W3:Y:S02]  /*0e30*/  LDG.E R16, desc[UR10][R16.64] ;  /* 0x0000000a10107981 */ /* 0x000ee4000c1e1900 */
[----:B------:R-:W-:Y:S02]  /*0e40*/  IMAD.WIDE R18, R11, 0x4, R18 ;  /* 0x000000040b127825 */ /* 0x000fe400078e0212 */
[----:B------:R-:W4:Y:S04]  /*0e50*/  LDG.E R14, desc[UR10][R14.64] ;  /* 0x0000000a0e0e7981 */ /* 0x000f28000c1e1900 */
[----:B------:R-:W5:Y:S01]  /*0e60*/  LDG.E R18, desc[UR10][R18.64] ;  /* 0x0000000a12127981 */ /* 0x000f62000c1e1900 */
[----:B------:R-:W-:-:S05]  /*0e70*/  LEA R9, R10, R9, 0x2 ;  /* 0x000000090a097211 */ /* 0x000fca00078e10ff */
[----:B--2---:R0:W-:Y:S04]  /*0e80*/  STS [R9], R20 ;  /* 0x0000001409007388 */ /* 0x0041e80000000800 */
[----:B---3--:R0:W-:Y:S04]  /*0e90*/  STS [R9+0x8], R16 ;  /* 0x0000081009007388 */ /* 0x0081e80000000800 */
[----:B----4-:R0:W-:Y:S04]  /*0ea0*/  STS [R9+0x4], R14 ;  /* 0x0000040e09007388 */ /* 0x0101e80000000800 */
[----:B-----5:R0:W-:Y:S02]  /*0eb0*/  STS [R9+0xc], R18 ;  /* 0x00000c1209007388 */ /* 0x0201e40000000800 */
.L_x_53:
[----:B------:R-:W-:Y:S05]  /*0ec0*/  BSYNC.RECONVERGENT B0 ;  /* 0x0000000000007941 */ /* 0x000fea0003800200 */
.L_x_52:
[----:B------:R-:W-:Y:S01]  /*0ed0*/  BAR.SYNC.DEFER_BLOCKING 0x0 ;  /* 0x0000000000007b1d */ /* 0x000fe20000010000 */
[----:B------:R-:W-:-:S05]  /*0ee0*/  IMAD R2, R7, -0x200, R2 ;  /* 0xfffffe0007027824 */ /* 0x000fca00078e0202 */
[----:B0-----:R-:W-:-:S04]  /*0ef0*/  VIMNMX R9, PT, PT, R2, 0x200, PT ;  /* 0x0000020002097848 */ /* 0x001fc80003fe0100 */
[----:B------:R-:W-:-:S13]  /*0f00*/  ISETP.GE.AND P0, PT, R4, R9, PT ;  /* 0x000000090400720c */ /* 0x000fda0003f06270 */
[----:B------:R-:W-:Y:S05]  /*0f10*/  @P0 EXIT ;  /* 0x000000000000094d */ /* 0x000fea0003800000 */
[----:B-12---:R-:W-:Y:S02]  /*0f20*/  IABS R11, R3 ;  /* 0x00000003000b7213 */ /* 0x006fe40000000000 */
[----:B------:R-:W-:Y:S02]  /*0f30*/  LEA R6, R7, R4, 0x9 ;  /* 0x0000000407067211 */ /* 0x000fe400078e48ff */
[----:B------:R-:W0:Y:S01]  /*0f40*/  I2F.RP R2, R11 ;  /* 0x0000000b00027306 */ /* 0x000e220000209400 */
[----:B------:R-:W-:Y:S02]  /*0f50*/  VIMNMX3 R12, R12, R13, R0, PT ;  /* 0x0000000d0c0c720f */ /* 0x000fe40003800100 */
[----:B------:R-:W-:-:S05]  /*0f60*/  IABS R4, R6 ;  /* 0x0000000600047213 */ /* 0x000fca0000000000 */
[----:B0-----:R-:W0:Y:S02]  /*0f70*/  MUFU.RCP R2, R2 ;  /* 0x0000000200027308 */ /* 0x001e240000001000 */
[----:B0-----:R-:W-:-:S06]  /*0f80*/  VIADD R8, R2, 0xffffffe ;  /* 0x0ffffffe02087836 */ /* 0x001fcc0000000000 */
[----:B------:R0:W1:Y:S02]  /*0f90*/  F2I.FTZ.U32.TRUNC.NTZ R9, R8 ;  /* 0x0000000800097305 */ /* 0x000064000021f000 */
[----:B0-----:R-:W-:Y:S01]  /*0fa0*/  HFMA2 R8, -RZ, RZ, 0, 0 ;  /* 0x00000000ff087431 */ /* 0x001fe200000001ff */
[----:B-1----:R-:W-:-:S05]  /*0fb0*/  IADD3 R10, PT, PT, RZ, -R9, RZ ;  /* 0x80000009ff0a7210 */ /* 0x002fca0007ffe0ff */
[----:B------:R-:W-:-:S04]  /*0fc0*/  IMAD R7, R10, R11, RZ ;  /* 0x0000000b0a077224 */ /* 0x000fc800078e02ff */
[----:B------:R-:W-:-:S04]  /*0fd0*/  IMAD.HI.U32 R9, R9, R7, R8 ;  /* 0x0000000709097227 */ /* 0x000fc800078e0008 */
[----:B------:R-:W-:Y:S02]  /*0fe0*/  IMAD.MOV.U32 R8, RZ, RZ, RZ ;  /* 0x000000ffff087224 */ /* 0x000fe400078e00ff */
[----:B------:R-:W-:-:S05]  /*0ff0*/  IMAD.HI.U32 R7, R9, R4, RZ ;  /* 0x0000000409077227 */ /* 0x000fca00078e00ff */
[----:B------:R-:W-:-:S05]  /*1000*/  IADD3 R2, PT, PT, -R7, RZ, RZ ;  /* 0x000000ff07027210 */ /* 0x000fca0007ffe1ff */
[----:B------:R-:W-:-:S05]  /*1010*/  IMAD R2, R11, R2, R4 ;  /* 0x000000020b027224 */ /* 0x000fca00078e0204 */
[----:B------:R-:W-:-:S13]  /*1020*/  ISETP.GT.U32.AND P2, PT, R11, R2, PT ;  /* 0x000000020b00720c */ /* 0x000fda0003f44070 */
[----:B------:R-:W-:Y:S01]  /*1030*/  @!P2 IMAD.IADD R2, R2, 0x1, -R11 ;  /* 0x000000010202a824 */ /* 0x000fe200078e0a0b */
[----:B------:R-:W-:Y:S02]  /*1040*/  @!P2 IADD3 R7, PT, PT, R7, 0x1, RZ ;  /* 0x000000010707a810 */ /* 0x000fe40007ffe0ff */
[----:B------:R-:W-:Y:S02]  /*1050*/  ISETP.NE.AND P2, PT, R3, RZ, PT ;  /* 0x000000ff0300720c */ /* 0x000fe40003f45270 */
[----:B------:R-:W-:Y:S02]  /*1060*/  ISETP.GE.U32.AND P0, PT, R2, R11, PT ;  /* 0x0000000b0200720c */ /* 0x000fe40003f06070 */
[----:B------:R-:W-:-:S04]  /*1070*/  LOP3.LUT R2, R6, R3, RZ, 0x3c, !PT ;  /* 0x0000000306027212 */ /* 0x000fc800078e3cff */
[----:B------:R-:W-:-:S07]  /*1080*/  ISETP.GE.AND P1, PT, R2, RZ, PT ;  /* 0x000000ff0200720c */ /* 0x000fce0003f26270 */
[----:B------:R-:W-:Y:S02]  /*1090*/  @P0 IADD3 R7, PT, PT, R7, 0x1, RZ ;  /* 0x0000000107070810 */ /* 0x000fe40007ffe0ff */
[----:B------:R-:W-:-:S04]  /*10a0*/  ISETP.GE.AND P0, PT, R12, 0x1, PT ;  /* 0x000000010c00780c */ /* 0x000fc80003f06270 */
[----:B------:R-:W-:Y:S02]  /*10b0*/  @!P1 IADD3 R7, PT, PT, -R7, RZ, RZ ;  /* 0x000000ff07079210 */ /* 0x000fe40007ffe1ff */
[----:B------:R-:W-:-:S04]  /*10c0*/  @!P2 LOP3.LUT R7, RZ, R3, RZ, 0x33, !PT ;  /* 0x00000003ff07a212 */ /* 0x000fc800078e33ff */
[----:B------:R-:W-:-:S05]  /*10d0*/  IADD3 R4, PT, PT, -R7, RZ, RZ ;  /* 0x000000ff07047210 */ /* 0x000fca0007ffe1ff */
[----:B------:R-:W-:Y:S01]  /*10e0*/  IMAD R4, R3, R4, R6 ;  /* 0x0000000403047224 */ /* 0x000fe200078e0206 */
[----:B------:R-:W-:Y:S06]  /*10f0*/  @!P0 BRA `(.L_x_62) ;  /* 0x0000000800dc8947 */ /* 0x000fec0003800000 */
[----:B------:R-:W0:Y:S01]  /*1100*/  LDCU.64 UR6, c[0x0][0x380] ;  /* 0x00007000ff0677ac */ /* 0x000e220008000a00 */
[C---:B------:R-:W-:Y:S02]  /*1110*/  LOP3.LUT R6, R0.reuse, 0x7ffffff0, RZ, 0xc0, !PT ;  /* 0x7ffffff000067812 */ /* 0x040fe400078ec0ff */
[C---:B------:R-:W-:Y:S01]  /*1120*/  LOP3.LUT R19, R0.reuse, 0xf, RZ, 0xc0, !PT ;  /* 0x0000000f00137812 */ /* 0x040fe200078ec0ff */
[----:B------:R-:W-:Y:S01]  /*1130*/  UMOV UR4, URZ ;  /* 0x000000ff00047c82 */ /* 0x000fe20008000000 */
[C---:B------:R-:W-:Y:S02]  /*1140*/  LOP3.LUT R20, R0.reuse, 0x7, RZ, 0xc0, !PT ;  /* 0x0000000700147812 */ /* 0x040fe400078ec0ff */
[----:B------:R-:W-:Y:S02]  /*1150*/  LOP3.LUT R0, R0, 0x3, RZ, 0xc0, !PT ;  /* 0x0000000300007812 */ /* 0x000fe400078ec0ff */
[----:B------:R-:W-:Y:S02]  /*1160*/  MOV R8, RZ ;  /* 0x000000ff00087202 */ /* 0x000fe40000000f00 */
[----:B------:R-:W-:Y:S01]  /*1170*/  IADD3 R9, PT, PT, -R6, RZ, RZ ;  /* 0x000000ff06097210 */ /* 0x000fe20007ffe1ff */
[----:B0-----:R-:W-:-:S04]  /*1180*/  UIADD3 UR6, UP0, UPT, UR6, 0x20, URZ ;  /* 0x0000002006067890 */ /* 0x001fc8000ff1e0ff */
[----:B------:R-:W-:-:S12]  /*1190*/  UIADD3.X UR7, UPT, UPT, URZ, UR7, URZ, UP0, !UPT ;  /* 0x00000007ff077290 */ /* 0x000fd800087fe4ff */
.L_x_69:
[----:B------:R-:W0:Y:S01]  /*11a0*/  LDC.64 R2, c[0x0][0x3b0] ;  /* 0x0000ec00ff027b82 */ /* 0x000e220000000a00 */
[----:B------:R-:W1:Y:S01]  /*11b0*/  LDCU UR5, c[0x0][0x39c] ;  /* 0x00007380ff0577ac */ /* 0x000e620008000800 */
[----:B------:R-:W2:Y:S01]  /*11c0*/  LDCU UR9, c[0x0][0x3a8] ;  /* 0x00007500ff0977ac */ /* 0x000ea20008000800 */
[----:B------:R-:W-:Y:S01]  /*11d0*/  UMOV UR8, UR4 ;  /* 0x0000000400087c82 */ /* 0x000fe20008000000 */
[----:B0-----:R-:W-:Y:S01]  /*11e0*/  IMAD R10, R7, R2, UR4 ;  /* 0x00000004070a7e24 */ /* 0x001fe2000f8e0202 */
[----:B------:R-:W-:Y:S01]  /*11f0*/  UIADD3 UR4, UPT, UPT, UR4, 0x1, URZ ;  /* 0x0000000104047890 */ /* 0x000fe2000fffe0ff */
[----:B------:R-:W-:-:S03]  /*1200*/  IMAD R3, R4, R3, RZ ;  /* 0x0000000304037224 */ /* 0x000fc600078e02ff */
[----:B--2---:R-:W-:Y:S01]  /*1210*/  UISETP.NE.AND UP0, UPT, UR4, UR9, UPT ;  /* 0x000000090400728c */ /* 0x004fe2000bf05270 */
[----:B-1----:R-:W-:Y:S01]  /*1220*/  IMAD R10, R10, UR5, R3 ;  /* 0x000000050a0a7c24 */ /* 0x002fe2000f8e0203 */
[----:B------:R-:W-:-:S09]  /*1230*/  UMOV UR5, URZ ;  /* 0x000000ff00057c82 */ /* 0x000fd20008000000 */
.L_x_68:
[----:B------:R-:W0:Y:S01]  /*1240*/  LDC R11, c[0x0][0x3b8] ;  /* 0x0000ee00ff0b7b82 */ /* 0x000e220000000800 */
[----:B------:R-:W1:Y:S01]  /*1250*/  LDCU UR12, c[0x0][0x3ac] ;  /* 0x00007580ff0c77ac */ /* 0x000e620008000800 */
[----:B------:R-:W-:Y:S01]  /*1260*/  IADD3 R12, PT, PT, R10, UR5, RZ ;  /* 0x000000050a0c7c10 */ /* 0x000fe2000fffe0ff */
[----:B------:R-:W-:Y:S01]  /*1270*/  HFMA2 R13, -RZ, RZ, 0, 0 ;  /* 0x00000000ff0d7431 */ /* 0x000fe200000001ff */
[----:B-1----:R-:W-:Y:S02]  /*1280*/  UIMAD UR9, UR8, UR12, UR5 ;  /* 0x0000000c080972a4 */ /* 0x002fe4000f8e0205 */
[----:B------:R-:W-:Y:S01]  /*1290*/  UIADD3 UR5, UPT, UPT, UR5, 0x1, URZ ;  /* 0x0000000105057890 */ /* 0x000fe2000fffe0ff */
[----:B0-----:R-:W-:-:S03]  /*12a0*/  ISETP.GE.U32.AND P0, PT, R11, 0x10, PT ;  /* 0x000000100b00780c */ /* 0x001fc60003f06070 */
[----:B------:R-:W-:Y:S01]  /*12b0*/  UISETP.NE.AND UP1, UPT, UR5, UR12, UPT ;  /* 0x0000000c0500728c */ /* 0x000fe2000bf25270 */
[----:B------:R-:W-:-:S09]  /*12c0*/  IMAD R12, R12, R11, RZ ;  /* 0x0000000b0c0c7224 */ /* 0x000fd200078e02ff */
[----:B------:R-:W-:Y:S05]  /*12d0*/  @!P0 BRA `(.L_x_63) ;  /* 0x0000000400048947 */ /* 0x000fea0003800000 */
[----:B------:R-:W0:Y:S01]  /*12e0*/  S2R R14, SR_CgaCtaId ;  /* 0x00000000000e7919 */ /* 0x000e220000008800 */
[----:B------:R-:W-:Y:S01]  /*12f0*/  MOV R3, 0x400 ;  /* 0x0000040000037802 */ /* 0x000fe20000000f00 */
[----:B------:R-:W-:Y:S01]  /*1300*/  IMAD R2, R11, UR9, RZ ;  /* 0x000000090b027c24 */ /* 0x000fe2000f8e02ff */
[----:B------:R-:W-:Y:S02]  /*1310*/  MOV R13, R12 ;  /* 0x0000000c000d7202 */ /* 0x000fe40000000f00 */
[----:B------:R-:W-:Y:S02]  /*1320*/  MOV R15, R9 ;  /* 0x00000009000f7202 */ /* 0x000fe40000000f00 */
[----:B0-----:R-:W-:-:S05]  /*1330*/  LEA R3, R14, R3, 0x18 ;  /* 0x000000030e037211 */ /* 0x001fca00078ec0ff */
[----:B------:R-:W-:-:S05]  /*1340*/  IMAD R2, R2, 0x4, R3 ;  /* 0x0000000402027824 */ /* 0x000fca00078e0203 */
[----:B------:R-:W-:-:S07]  /*1350*/  IADD3 R14, PT, PT, R2, 0x20, RZ ;  /* 0x00000020020e7810 */ /* 0x000fce0007ffe0ff */
.L_x_64:
[----:B------:R-:W-:Y:S01]  /*1360*/  MOV R2, UR6 ;  /* 0x0000000600027c02 */ /* 0x000fe20008000f00 */
[----:B------:R-:W-:Y:S01]  /*1370*/  IMAD.U32 R3, RZ, RZ, UR7 ;  /* 0x00000007ff037e24 */ /* 0x000fe2000f8e00ff */
[----:B------:R-:W0:Y:S03]  /*1380*/  LDS R24, [R14+-0x20] ;  /* 0xffffe0000e187984 */ /* 0x000e260000000800 */
[----:B------:R-:W-:Y:S01]  /*1390*/  IMAD.WIDE R2, R13, 0x4, R2 ;  /* 0x000000040d027825 */ /* 0x000fe200078e0202 */
[----:B------:R-:W1:Y:S04]  /*13a0*/  LDS R25, [R14+-0x1c] ;  /* 0xffffe4000e197984 */ /* 0x000e680000000800 */
[----:B------:R-:W0:Y:S04]  /*13b0*/  LDG.E R23, desc[UR10][R2.64+-0x20] ;  /* 0xffffe00a02177981 */ /* 0x000e28000c1e1900 */
[----:B------:R-:W1:Y:S04]  /*13c0*/  LDG.E R26, desc[UR10][R2.64+-0x1c] ;  /* 0xffffe40a021a7981 */ /* 0x000e68000c1e1900 */
[----:B------:R-:W2:Y:S04]  /*13d0*/  LDG.E R22, desc[UR10][R2.64+-0x18] ;  /* 0xffffe80a02167981 */ /* 0x000ea8000c1e1900 */
[----:B------:R-:W3:Y:S04]  /*13e0*/  LDG.E R21, desc[UR10][R2.64+-0x14] ;  /* 0xffffec0a02157981 */ /* 0x000ee8000c1e1900 */
[----:B------:R-:W4:Y:S04]  /*13f0*/  LDG.E R18, desc[UR10][R2.64+-0x10] ;  /* 0xfffff00a02127981 */ /* 0x000f28000c1e1900 */
[----:B------:R-:W5:Y:S04]  /*1400*/  LDG.E R17, desc[UR10][R2.64+-0xc] ;  /* 0xfffff40a02117981 */ /* 0x000f68000c1e1900 */
[----:B------:R-:W5:Y:S04]  /*1410*/  LDG.E R16, desc[UR10][R2.64+-0x8] ;  /* 0xfffff80a02107981 */ /* 0x000f68000c1e1900 */
[----:B------:R-:W-:Y:S04]  /*1420*/  LDS R27, [R14+-0x8] ;  /* 0xfffff8000e1b7984 */ /* 0x000fe80000000800 */
[----:B------:R-:W-:Y:S01]  /*1430*/  LDS R28, [R14+0x8] ;  /* 0x000008000e1c7984 */ /* 0x000fe20000000800 */
[----:B0-----:R-:W-:-:S03]  /*1440*/  FFMA R23, R23, R24, R8 ;  /* 0x0000001817177223 */ /* 0x001fc60000000008 */
[----:B------:R-:W2:Y:S04]  /*1450*/  LDS R24, [R14+-0x18] ;  /* 0xffffe8000e187984 */ /* 0x000ea80000000800 */
[----:B------:R-:W5:Y:S01]  /*1460*/  LDG.E R8, desc[UR10][R2.64+-0x4] ;  /* 0xfffffc0a02087981 */ /* 0x000f62000c1e1900 */
[----:B-1----:R-:W-:-:S03]  /*1470*/  FFMA R23, R26, R25, R23 ;  /* 0x000000191a177223 */ /* 0x002fc60000000017 */
[----:B------:R-:W3:Y:S04]  /*1480*/  LDS R25, [R14+-0x14] ;  /* 0xffffec000e197984 */ /* 0x000ee80000000800 */
[----:B------:R-:W-:Y:S01]  /*1490*/  LDS R26, [R14+-0xc] ;  /* 0xfffff4000e1a7984 */ /* 0x000fe20000000800 */
[----:B--2---:R-:W-:-:S03]  /*14a0*/  FFMA R24, R22, R24, R23 ;  /* 0x0000001816187223 */ /* 0x004fc60000000017 */
[----:B------:R-:W4:Y:S04]  /*14b0*/  LDS R23, [R14+-0x10] ;  /* 0xfffff0000e177984 */ /* 0x000f280000000800 */
[----:B------:R-:W2:Y:S01]  /*14c0*/  LDG.E R22, desc[UR10][R2.64] ;  /* 0x0000000a02167981 */ /* 0x000ea2000c1e1900 */
[----:B---3--:R-:W-:-:S03]  /*14d0*/  FFMA R25, R21, R25, R24 ;  /* 0x0000001915197223 */ /* 0x008fc60000000018 */
[----:B------:R-:W3:Y:S01]  /*14e0*/  LDG.E R21, desc[UR10][R2.64+0x4] ;  /* 0x0000040a02157981 */ /* 0x000ee2000c1e1900 */
[----:B----4-:R-:W-:-:S03]  /*14f0*/  FFMA R24, R18, R23, R25 ;  /* 0x0000001712187223 */ /* 0x010fc60000000019 */
[----:B------:R-:W4:Y:S04]  /*1500*/  LDG.E R18, desc[UR10][R2.64+0x8] ;  /* 0x0000080a02127981 */ /* 0x000f28000c1e1900 */
[----:B------:R-:W4:Y:S01]  /*1510*/  LDG.E R23, desc[UR10][R2.64+0xc] ;  /* 0x00000c0a02177981 */ /* 0x000f22000c1e1900 */
[----:B-----5:R-:W-:-:S03]  /*1520*/  FFMA R25, R17, R26, R24 ;  /* 0x0000001a11197223 */ /* 0x020fc60000000018 */
[----:B------:R-:W5:Y:S01]  /*1530*/  LDG.E R17, desc[UR10][R2.64+0x10] ;  /* 0x0000100a02117981 */ /* 0x000f62000c1e1900 */
[----:B------:R-:W-:-:S03]  /*1540*/  FFMA R27, R16, R27, R25 ;  /* 0x0000001b101b7223 */ /* 0x000fc60000000019 */
[----:B------:R-:W5:Y:S04]  /*1550*/  LDG.E R24, desc[UR10][R2.64+0x14] ;  /* 0x0000140a02187981 */ /* 0x000f68000c1e1900 */
[----:B------:R-:W5:Y:S04]  /*1560*/  LDG.E R16, desc[UR10][R2.64+0x18] ;  /* 0x0000180a02107981 */ /* 0x000f68000c1e1900 */
[----:B------:R0:W5:Y:S01]  /*1570*/  LDG.E R25, desc[UR10][R2.64+0x1c] ;  /* 0x00001c0a02197981 */ /* 0x000162000c1e1900 */
[----:B------:R-:W-:Y:S02]  /*1580*/  IADD3 R15, PT, PT, R15, 0x10, RZ ;  /* 0x000000100f0f7810 */ /* 0x000fe40007ffe0ff */
[----:B------:R-:W-:Y:S01]  /*1590*/  IADD3 R13, PT, PT, R13, 0x10, RZ ;  /* 0x000000100d0d7810 */ /* 0x000fe20007ffe0ff */
[----:B------:R-:W1:Y:S01]  /*15a0*/  LDS R26, [R14+-0x4] ;  /* 0xfffffc000e1a7984 */ /* 0x000e620000000800 */
[----:B------:R-:W-:-:S03]  /*15b0*/  ISETP.NE.AND P0, PT, R15, RZ, PT ;  /* 0x000000ff0f00720c */ /* 0x000fc60003f05270 */
[----:B0-----:R-:W-:Y:S04]  /*15c0*/  LDS R2, [R14+0x18] ;  /* 0x000018000e027984 */ /* 0x001fe80000000800 */
[----:B------:R-:W-:Y:S01]  /*15d0*/  LDS R3, [R14+0x1c] ;  /* 0x00001c000e037984 */ /* 0x000fe20000000800 */
[----:B-1----:R-:W-:-:S03]  /*15e0*/  FFMA R27, R8, R26, R27 ;  /* 0x0000001a081b7223 */ /* 0x002fc6000000001b */
[----:B------:R-:W2:Y:S04]  /*15f0*/  LDS R8, [R14] ;  /* 0x000000000e087984 */ /* 0x000ea80000000800 */
[----:B------:R-:W3:Y:S01]  /*1600*/  LDS R26, [R14+0x4] ;  /* 0x000004000e1a7984 */ /* 0x000ee20000000800 */
[----:B--2---:R-:W-:-:S03]  /*1610*/  FFMA R22, R22, R8, R27 ;  /* 0x0000000816167223 */ /* 0x004fc6000000001b */
[----:B------:R-:W0:Y:S01]  /*1620*/  LDS R8, [R14+0xc] ;  /* 0x00000c000e087984 */ /* 0x000e220000000800 */
[----:B---3--:R-:W-:-:S03]  /*1630*/  FFMA R27, R21, R26, R22 ;  /* 0x0000001a151b7223 */ /* 0x008fc60000000016 */
[----:B------:R-:W5:Y:S04]  /*1640*/  LDS R22, [R14+0x10] ;  /* 0x000010000e167984 */ /* 0x000f680000000800 */
[----:B------:R1:W2:Y:S02]  /*1650*/  LDS R21, [R14+0x14] ;  /* 0x000014000e157984 */ /* 0x0002a40000000800 */
[----:B-1----:R-:W-:Y:S01]  /*1660*/  IADD3 R14, PT, PT, R14, 0x40, RZ ;  /* 0x000000400e0e7810 */ /* 0x002fe20007ffe0ff */
[----:B----4-:R-:W-:-:S04]  /*1670*/  FFMA R18, R18, R28, R27 ;  /* 0x0000001c12127223 */ /* 0x010fc8000000001b */
[----:B0-----:R-:W-:-:S04]  /*1680*/  FFMA R8, R23, R8, R18 ;  /* 0x0000000817087223 */ /* 0x001fc80000000012 */
[----:B-----5:R-:W-:-:S04]  /*1690*/  FFMA R17, R17, R22, R8 ;  /* 0x0000001611117223 */ /* 0x020fc80000000008 */
[----:B--2---:R-:W-:-:S04]  /*16a0*/  FFMA R17, R24, R21, R17 ;  /* 0x0000001518117223 */ /* 0x004fc80000000011 */
[----:B------:R-:W-:-:S04]  /*16b0*/  FFMA R2, R16, R2, R17 ;  /* 0x0000000210027223 */ /* 0x000fc80000000011 */
[----:B------:R-:W-:Y:S01]  /*16c0*/  FFMA R8, R25, R3, R2 ;  /* 0x0000000319087223 */ /* 0x000fe20000000002 */
[----:B------:R-:W-:Y:S06]  /*16d0*/  @P0 BRA `(.L_x_64) ;  /* 0xfffffffc00200947 */ /* 0x000fec000383ffff */
[----:B------:R-:W-:-:S07]  /*16e0*/  MOV R13, R6 ;  /* 0x00000006000d7202 */ /* 0x000fce0000000f00 */
.L_x_63:
[----:B------:R-:W-:-:S13]  /*16f0*/  ISETP.NE.AND P0, PT, R19, RZ, PT ;  /* 0x000000ff1300720c */ /* 0x000fda0003f05270 */
[----:B------:R-:W-:Y:S05]  /*1700*/  @!P0 BRA `(.L_x_65) ;  /* 0x0000000400508947 */ /* 0x000fea0003800000 */
[----:B------:R-:W-:Y:S01]  /*1710*/  VIADD R2, R19, 0xffffffff ;  /* 0xffffffff13027836 */ /* 0x000fe20000000000 */
[----:B------:R-:W-:-:S04]  /*1720*/  ISETP.NE.AND P1, PT, R20, RZ, PT ;  /* 0x000000ff1400720c */ /* 0x000fc80003f25270 */
[----:B------:R-:W-:-:S13]  /*1730*/  ISETP.GE.U32.AND P0, PT, R2, 0x7, PT ;  /* 0x000000070200780c */ /* 0x000fda0003f06070 */
[----:B------:R-:W-:Y:S05]  /*1740*/  @!P0 BRA `(.L_x_66) ;  /* 0x0000000000848947 */ /* 0x000fea0003800000 */
[----:B------:R-:W0:Y:S01]  /*1750*/  LDC.64 R2, c[0x0][0x380] ;  /* 0x0000e000ff027b82 */ /* 0x000e220000000a00 */
[----:B------:R-:W-:-:S05]  /*1760*/  IADD3 R15, PT, PT, R12, R13, RZ ;  /* 0x0000000d0c0f7210 */ /* 0x000fca0007ffe0ff */
[----:B0-----:R-:W-:-:S05]  /*1770*/  IMAD.WIDE R2, R15, 0x4, R2 ;  /* 0x000000040f027825 */ /* 0x001fca00078e0202 */
[----:B------:R-:W2:Y:S04]  /*1780*/  LDG.E R25, desc[UR10][R2.64] ;  /* 0x0000000a02197981 */ /* 0x000ea8000c1e1900 */
[----:B------:R-:W3:Y:S04]  /*1790*/  LDG.E R22, desc[UR10][R2.64+0x4] ;  /* 0x0000040a02167981 */ /* 0x000ee8000c1e1900 */
[----:B------:R-:W4:Y:S04]  /*17a0*/  LDG.E R14, desc[UR10][R2.64+0x8] ;  /* 0x0000080a020e7981 */ /* 0x000f28000c1e1900 */
[----:B------:R-:W5:Y:S04]  /*17b0*/  LDG.E R18, desc[UR10][R2.64+0xc] ;  /* 0x00000c0a02127981 */ /* 0x000f68000c1e1900 */
[----:B------:R-:W5:Y:S04]  /*17c0*/  LDG.E R17, desc[UR10][R2.64+0x10] ;  /* 0x0000100a02117981 */ /* 0x000f68000c1e1900 */
[----:B------:R-:W5:Y:S04]  /*17d0*/  LDG.E R16, desc[UR10][R2.64+0x14] ;  /* 0x0000140a02107981 */ /* 0x000f68000c1e1900 */
[----:B------:R-:W5:Y:S04]  /*17e0*/  LDG.E R15, desc[UR10][R2.64+0x18] ;  /* 0x0000180a020f7981 */ /* 0x000f68000c1e1900 */
[----:B------:R0:W5:Y:S01]  /*17f0*/  LDG.E R21, desc[UR10][R2.64+0x1c] ;  /* 0x00001c0a02157981 */ /* 0x000162000c1e1900 */
[----:B------:R-:W-:Y:S01]  /*1800*/  MOV R23, 0x400 ;  /* 0x0000040000177802 */ /* 0x000fe20000000f00 */
[----:B------:R-:W-:Y:S01]  /*1810*/  IMAD R24, R11, UR9, R13 ;  /* 0x000000090b187c24 */ /* 0x000fe2000f8e020d */
[----:B------:R-:W-:Y:S01]  /*1820*/  IADD3 R13, PT, PT, R13, 0x8, RZ ;  /* 0x000000080d0d7810 */ /* 0x000fe20007ffe0ff */
[----:B------:R-:W1:Y:S02]  /*1830*/  S2R R26, SR_CgaCtaId ;  /* 0x00000000001a7919 */ /* 0x000e640000008800 */
[----:B-1----:R-:W-:-:S04]  /*1840*/  LEA R23, R26, R23, 0x18 ;  /* 0x000000171a177211 */ /* 0x002fc800078ec0ff */
[----:B------:R-:W-:-:S05]  /*1850*/  LEA R24, R24, R23, 0x2 ;  /* 0x0000001718187211 */ /* 0x000fca00078e10ff */
[----:B------:R-:W2:Y:S04]  /*1860*/  LDS R26, [R24] ;  /* 0x00000000181a7984 */ /* 0x000ea80000000800 */
[----:B------:R-:W3:Y:S04]  /*1870*/  LDS R28, [R24+0x4] ;  /* 0x00000400181c7984 */ /* 0x000ee80000000800 */
[----:B------:R-:W4:Y:S04]  /*1880*/  LDS R23, [R24+0x8] ;  /* 0x0000080018177984 */ /* 0x000f280000000800 */
[----:B0-----:R-:W-:Y:S04]  /*1890*/  LDS R2, [R24+0x10] ;  /* 0x0000100018027984 */ /* 0x001fe80000000800 */
[----:B------:R-:W-:Y:S01]  /*18a0*/  LDS R3, [R24+0x14] ;  /* 0x0000140018037984 */ /* 0x000fe20000000800 */
[----:B--2---:R-:W-:-:S03]  /*18b0*/  FFMA R27, R25, R26, R8 ;  /* 0x0000001a191b7223 */ /* 0x004fc60000000008 */
[----:B------:R-:W5:Y:S01]  /*18c0*/  LDS R25, [R24+0xc] ;  /* 0x00000c0018197984 */ /* 0x000f620000000800 */
[----:B---3--:R-:W-:-:S03]  /*18d0*/  FFMA R27, R22, R28, R27 ;  /* 0x0000001c161b7223 */ /* 0x008fc6000000001b */
[----:B------:R-:W0:Y:S01]  /*18e0*/  LDS R8, [R24+0x18] ;  /* 0x0000180018087984 */ /* 0x000e220000000800 */
[----:B----4-:R-:W-:-:S03]  /*18f0*/  FFMA R23, R14, R23, R27 ;  /* 0x000000170e177223 */ /* 0x010fc6000000001b */
[----:B------:R-:W1:Y:S01]  /*1900*/  LDS R22, [R24+0x1c] ;  /* 0x00001c0018167984 */ /* 0x000e620000000800 */
[----:B-----5:R-:W-:-:S04]  /*1910*/  FFMA R18, R18, R25, R23 ;  /* 0x0000001912127223 */ /* 0x020fc80000000017 */
[----:B------:R-:W-:-:S04]  /*1920*/  FFMA R17, R17, R2, R18 ;  /* 0x0000000211117223 */ /* 0x000fc80000000012 */
[----:B------:R-:W-:-:S04]  /*1930*/  FFMA R16, R16, R3, R17 ;  /* 0x0000000310107223 */ /* 0x000fc80000000011 */
[----:B0-----:R-:W-:-:S04]  /*1940*/  FFMA R8, R15, R8, R16 ;  /* 0x000000080f087223 */ /* 0x001fc80000000010 */
[----:B-1----:R-:W-:-:S07]  /*1950*/  FFMA R8, R21, R22, R8 ;  /* 0x0000001615087223 */ /* 0x002fce0000000008 */
.L_x_66:
[----:B------:R-:W-:Y:S05]  /*1960*/  @!P1 BRA `(.L_x_65) ;  /* 0x0000000000b89947 */ /* 0x000fea0003800000 */
[----:B------:R-:W-:Y:S02]  /*1970*/  IADD3 R2, PT, PT, R20, -0x1, RZ ;  /* 0xffffffff14027810 */ /* 0x000fe40007ffe0ff */
[----:B------:R-:W-:Y:S02]  /*1980*/  ISETP.NE.AND P1, PT, R0, RZ, PT ;  /* 0x000000ff0000720c */ /* 0x000fe40003f25270 */
[----:B------:R-:W-:-:S13]  /*1990*/  ISETP.GE.U32.AND P0, PT, R2, 0x3, PT ;  /* 0x000000030200780c */ /* 0x000fda0003f06070 */
[----:B------:R-:W-:Y:S05]  /*19a0*/  @!P0 BRA `(.L_x_67) ;  /* 0x0000000000548947 */ /* 0x000fea0003800000 */
[----:B------:R-:W0:Y:S01]  /*19b0*/  LDC.64 R2, c[0x0][0x380] ;  /* 0x0000e000ff027b82 */ /* 0x000e220000000a00 */
[----:B------:R-:W-:-:S04]  /*19c0*/  IMAD.IADD R15, R12, 0x1, R13 ;  /* 0x000000010c0f7824 */ /* 0x000fc800078e020d */
[----:B0-----:R-:W-:-:S05]  /*19d0*/  IMAD.WIDE R2, R15, 0x4, R2 ;  /* 0x000000040f027825 */ /* 0x001fca00078e0202 */
[----:B------:R-:W2:Y:S04]  /*19e0*/  LDG.E R15, desc[UR10][R2.64] ;  /* 0x0000000a020f7981 */ /* 0x000ea8000c1e1900 */
[----:B------:R-:W3:Y:S04]  /*19f0*/  LDG.E R22, desc[UR10][R2.64+0x4] ;  /* 0x0000040a02167981 */ /* 0x000ee8000c1e1900 */
[----:B------:R-:W4:Y:S04]  /*1a00*/  LDG.E R14, desc[UR10][R2.64+0x8] ;  /* 0x0000080a020e7981 */ /* 0x000f28000c1e1900 */
[----:B------:R-:W5:Y:S01]  /*1a10*/  LDG.E R23, desc[UR10][R2.64+0xc] ;  /* 0x00000c0a02177981 */ /* 0x000f62000c1e1900 */
[----:B------:R-:W-:Y:S01]  /*1a20*/  MOV R17, 0x400 ;  /* 0x0000040000117802 */ /* 0x000fe20000000f00 */
[----:B------:R-:W-:Y:S01]  /*1a30*/  IMAD R16, R11, UR9, R13 ;  /* 0x000000090b107c24 */ /* 0x000fe2000f8e020d */
[----:B------:R-:W-:Y:S01]  /*1a40*/  IADD3 R13, PT, PT, R13, 0x4, RZ ;  /* 0x000000040d0d7810 */ /* 0x000fe20007ffe0ff */
[----:B------:R-:W0:Y:S02]  /*1a50*/  S2R R18, SR_CgaCtaId ;  /* 0x0000000000127919 */ /* 0x000e240000008800 */
[----:B0-----:R-:W-:-:S04]  /*1a60*/  LEA R17, R18, R17, 0x18 ;  /* 0x0000001112117211 */ /* 0x001fc800078ec0ff */
[----:B------:R-:W-:-:S05]  /*1a70*/  LEA R16, R16, R17, 0x2 ;  /* 0x0000001110107211 */ /* 0x000fca00078e10ff */
[----:B------:R-:W2:Y:S04]  /*1a80*/  LDS R17, [R16] ;  /* 0x0000000010117984 */ /* 0x000ea80000000800 */
[----:B------:R-:W3:Y:S04]  /*1a90*/  LDS R18, [R16+0x4] ;  /* 0x0000040010127984 */ /* 0x000ee80000000800 */
[----:B------:R-:W4:Y:S04]  /*1aa0*/  LDS R21, [R16+0x8] ;  /* 0x0000080010157984 */ /* 0x000f280000000800 */
[----:B------:R-:W5:Y:S01]  /*1ab0*/  LDS R24, [R16+0xc] ;  /* 0x00000c0010187984 */ /* 0x000f620000000800 */
[----:B--2---:R-:W-:-:S04]  /*1ac0*/  FFMA R15, R15, R17, R8 ;  /* 0x000000110f0f7223 */ /* 0x004fc80000000008 */
[----:B---3--:R-:W-:-:S04]  /*1ad0*/  FFMA R15, R22, R18, R15 ;  /* 0x00000012160f7223 */ /* 0x008fc8000000000f */
[----:B----4-:R-:W-:-:S04]  /*1ae0*/  FFMA R14, R14, R21, R15 ;  /* 0x000000150e0e7223 */ /* 0x010fc8000000000f */
[----:B-----5:R-:W-:-:S07]  /*1af0*/  FFMA R8, R23, R24, R14 ;  /* 0x0000001817087223 */ /* 0x020fce000000000e */
.L_x_67:
[----:B------:R-:W-:Y:S05]  /*1b00*/  @!P1 BRA `(.L_x_65) ;  /* 0x0000000000509947 */ /* 0x000fea0003800000 */
[----:B------:R-:W0:Y:S01]  /*1b10*/  LDC.64 R2, c[0x0][0x380] ;  /* 0x0000e000ff027b82 */ /* 0x000e220000000a00 */
[----:B------:R-:W-:-:S05]  /*1b20*/  IADD3 R15, PT, PT, R12, R13, RZ ;  /* 0x0000000d0c0f7210 */ /* 0x000fca0007ffe0ff */
[----:B0-----:R-:W-:-:S05]  /*1b30*/  IMAD.WIDE R2, R15, 0x4, R2 ;  /* 0x000000040f027825 */ /* 0x001fca00078e0202 */
[----:B------:R-:W2:Y:S01]  /*1b40*/  LDG.E R15, desc[UR10][R2.64] ;  /* 0x0000000a020f7981 */ /* 0x000ea2000c1e1900 */
[----:B------:R-:W-:Y:S01]  /*1b50*/  MOV R12, 0x400 ;  /* 0x00000400000c7802 */ /* 0x000fe20000000f00 */
[----:B------:R-:W-:Y:S01]  /*1b60*/  IMAD R11, R11, UR9, R13 ;  /* 0x000000090b0b7c24 */ /* 0x000fe2000f8e020d */
[----:B------:R-:W-:Y:S01]  /*1b70*/  ISETP.NE.AND P0, PT, R0, 0x1, PT ;  /* 0x000000010000780c */ /* 0x000fe20003f05270 */
[----:B------:R-:W0:Y:S02]  /*1b80*/  S2R R17, SR_CgaCtaId ;  /* 0x0000000000117919 */ /* 0x000e240000008800 */
[----:B0-----:R-:W-:-:S04]  /*1b90*/  LEA R12, R17, R12, 0x18 ;  /* 0x0000000c110c7211 */ /* 0x001fc800078ec0ff */
[----:B------:R-:W-:-:S05]  /*1ba0*/  LEA R16, R11, R12, 0x2 ;  /* 0x0000000c0b107211 */ /* 0x000fca00078e10ff */
[----:B------:R-:W2:Y:S02]  /*1bb0*/  LDS R11, [R16] ;  /* 0x00000000100b7984 */ /* 0x000ea40000000800 */
[----:B--2---:R-:W-:Y:S01]  /*1bc0*/  FFMA R8, R15, R11, R8 ;  /* 0x0000000b0f087223 */ /* 0x004fe20000000008 */
[----:B------:R-:W-:Y:S06]  /*1bd0*/  @!P0 BRA `(.L_x_65) ;  /* 0x00000000001c8947 */ /* 0x000fec0003800000 */
[----:B------:R-:W-:Y:S01]  /*1be0*/  ISETP.NE.AND P0, PT, R0, 0x2, PT ;  /* 0x000000020000780c */ /* 0x000fe20003f05270 */
[----:B------:R-:W2:Y:S04]  /*1bf0*/  LDG.E R11, desc[UR10][R2.64+0x4] ;  /* 0x0000040a020b7981 */ /* 0x000ea8000c1e1900 */
[----:B------:R-:W2:Y:S08]  /*1c00*/  LDS R12, [R16+0x4] ;  /* 0x00000400100c7984 */ /* 0x000eb00000000800 */
[----:B------:R-:W3:Y:S04]  /*1c10*/  @P0 LDG.E R13, desc[UR10][R2.64+0x8] ;  /* 0x0000080a020d0981 */ /* 0x000ee8000c1e1900 */
[----:B------:R-:W3:Y:S01]  /*1c20*/  @P0 LDS R14, [R16+0x8] ;  /* 0x00000800100e0984 */ /* 0x000ee20000000800 */
[----:B--2---:R-:W-:-:S04]  /*1c30*/  FFMA R8, R11, R12, R8 ;  /* 0x0000000c0b087223 */ /* 0x004fc80000000008 */
[----:B---3--:R-:W-:-:S07]  /*1c40*/  @P0 FFMA R8, R13, R14, R8 ;  /* 0x0000000e0d080223 */ /* 0x008fce0000000008 */
.L_x_65:
[----:B------:R-:W-:Y:S05]  /*1c50*/  BRA.U UP1, `(.L_x_68) ;  /* 0xfffffff501787547 */ /* 0x000fea000b83ffff */
[----:B------:R-:W-:Y:S05]  /*1c60*/  BRA.U UP0, `(.L_x_69) ;  /* 0xfffffff5004c7547 */ /* 0x000fea000b83ffff */
.L_x_62:
        /* <DEDUP_REMOVED lines=8> */
.L_x_70:
        /* <DEDUP_REMOVED lines=9> */
.L_x_78:


//--------------------- .nv.shared._Z2mpPfS_iiiiiiiii --------------------------
	.section	.nv.shared._Z2mpPfS_iiiiiiiii,"aw",@nobits
	.sectionflags	@""
	.align	16
	.zero		1024


//--------------------- .nv.shared.reserved.0     --------------------------
	.section	.nv.shared.reserved.0,"aw",@nobits
	.weak		__nv_reservedSMEM_offset_0_alias
	.size		__nv_reservedSMEM_offset_0_alias, 0, 64
	.other		__nv_reservedSMEM_offset_0_alias,@"STO_CUDA_RESERVED_SHARED STV_DEFAULT"
__nv_reservedSMEM_offset_0_alias:
	.zero		0
	.zero		64


//--------------------- .nv.shared._Z2bnPfS_S_S_S_fiii --------------------------
	.section	.nv.shared._Z2bnPfS_S_S_S_fiii,"aw",@nobits
	.sectionflags	@""
	.align	16
.nv.shared._Z2bnPfS_S_S_S_fiii:
	.zero		1040


//--------------------- .nv.shared._Z2lrPfS_iii   --------------------------
	.section	.nv.shared._Z2lrPfS_iii,"aw",@nobits
	.sectionflags	@""
	.align	16
	.zero		1024


//--------------------- .nv.shared._Z4baddPfS_S_iii --------------------------
	.section	.nv.shared._Z4baddPfS_S_iii,"aw",@nobits
	.sectionflags	@""
	.align	16
.nv.shared._Z4baddPfS_S_iii:
	.zero		1040


//--------------------- .nv.shared._Z7conv_isPfS_S_iiiiiiiiii --------------------------
	.section	.nv.shared._Z7conv_isPfS_S_iiiiiiiiii,"aw",@nobits
	.sectionflags	@""
	.align	16
	.zero		1024


//--------------------- .nv.shared._Z7conv_wsPfS_S_iiiiiiiiii --------------------------
	.section	.nv.shared._Z7conv_wsPfS_S_iiiiiiiiii,"aw",@nobits
	.sectionflags	@""
	.align	16
	.zero		1024


//--------------------- .nv.constant0._Z2mpPfS_iiiiiiiii --------------------------
	.section	.nv.constant0._Z2mpPfS_iiiiiiiii,"a",@progbits
	.sectionflags	@""
	.align	4
.nv.constant0._Z2mpPfS_iiiiiiiii:
	.zero		948


//--------------------- .nv.constant0._Z2bnPfS_S_S_S_fiii --------------------------
	.section	.nv.constant0._Z2bnPfS_S_S_S_fiii,"a",@progbits
	.sectionflags	@""
	.align	4
.nv.constant0._Z2bnPfS_S_S_S_fiii:
	.zero		952


//--------------------- .nv.constant0._Z2lrPfS_iii --------------------------
	.section	.nv.constant0._Z2lrPfS_iii,"a",@progbits
	.sectionflags	@""
	.align	4
.nv.constant0._Z2lrPfS_iii:
	.zero		924


//--------------------- .nv.constant0._Z4baddPfS_S_iii --------------------------
	.section	.nv.constant0._Z4baddPfS_S_iii,"a",@progbits
	.sectionflags	@""
	.align	4
.nv.constant0._Z4baddPfS_S_iii:
	.zero		932


//--------------------- .nv.constant0._Z7conv_isPfS_S_iiiiiiiiii --------------------------
	.section	.nv.constant0._Z7conv_isPfS_S_iiiiiiiiii,"a",@progbits
	.sectionflags	@""
	.align	4
.nv.constant0._Z7conv_isPfS_S_iiiiiiiiii:
	.zero		960


//--------------------- .nv.constant0._Z7conv_wsPfS_S_iiiiiiiiii --------------------------
	.section	.nv.constant0._Z7conv_wsPfS_S_iiiiiiiiii,"a",@progbits
	.sectionflags	@""
	.align	4
.nv.constant0._Z7conv_wsPfS_S_iiiiiiiiii:
	.zero		960


//--------------------- SYMBOLS --------------------------

	.type		.nv.reservedSmem.offset0,@object
	.size		.nv.reservedSmem.offset0,0x4
	.type		.nv.reservedSmem.cap,@object
	.size		.nv.reservedSmem.cap,0x4
